//
// Generated by NVIDIA NVVM Compiler
//
// Compiler Build ID: CL-36424714
// Cuda compilation tools, release 13.0, V13.0.88
// Based on NVVM 20.0.0
//

.version 9.0
.target sm_100
.address_size 64

	// .globl	_Z24serial_flash_attn_kerneliiiiPfS_S_iiiiS_S_S_
.extern .shared .align 16 .b8 sram[];

.visible .entry _Z24serial_flash_attn_kerneliiiiPfS_S_iiiiS_S_S_(
	.param .u32 _Z24serial_flash_attn_kerneliiiiPfS_S_iiiiS_S_S__param_0,
	.param .u32 _Z24serial_flash_attn_kerneliiiiPfS_S_iiiiS_S_S__param_1,
	.param .u32 _Z24serial_flash_attn_kerneliiiiPfS_S_iiiiS_S_S__param_2,
	.param .u32 _Z24serial_flash_attn_kerneliiiiPfS_S_iiiiS_S_S__param_3,
	.param .u64 .ptr .align 1 _Z24serial_flash_attn_kerneliiiiPfS_S_iiiiS_S_S__param_4,
	.param .u64 .ptr .align 1 _Z24serial_flash_attn_kerneliiiiPfS_S_iiiiS_S_S__param_5,
	.param .u64 .ptr .align 1 _Z24serial_flash_attn_kerneliiiiPfS_S_iiiiS_S_S__param_6,
	.param .u32 _Z24serial_flash_attn_kerneliiiiPfS_S_iiiiS_S_S__param_7,
	.param .u32 _Z24serial_flash_attn_kerneliiiiPfS_S_iiiiS_S_S__param_8,
	.param .u32 _Z24serial_flash_attn_kerneliiiiPfS_S_iiiiS_S_S__param_9,
	.param .u32 _Z24serial_flash_attn_kerneliiiiPfS_S_iiiiS_S_S__param_10,
	.param .u64 .ptr .align 1 _Z24serial_flash_attn_kerneliiiiPfS_S_iiiiS_S_S__param_11,
	.param .u64 .ptr .align 1 _Z24serial_flash_attn_kerneliiiiPfS_S_iiiiS_S_S__param_12,
	.param .u64 .ptr .align 1 _Z24serial_flash_attn_kerneliiiiPfS_S_iiiiS_S_S__param_13
)
{
	.reg .pred 	%p<99>;
	.reg .b32 	%r<455>;
	.reg .b32 	%f<559>;
	.reg .b64 	%rd<58>;

	ld.param.u32 	%r164, [_Z24serial_flash_attn_kerneliiiiPfS_S_iiiiS_S_S__param_0];
	ld.param.u32 	%r167, [_Z24serial_flash_attn_kerneliiiiPfS_S_iiiiS_S_S__param_3];
	ld.param.u64 	%rd13, [_Z24serial_flash_attn_kerneliiiiPfS_S_iiiiS_S_S__param_4];
	ld.param.u64 	%rd14, [_Z24serial_flash_attn_kerneliiiiPfS_S_iiiiS_S_S__param_5];
	ld.param.u64 	%rd15, [_Z24serial_flash_attn_kerneliiiiPfS_S_iiiiS_S_S__param_6];
	ld.param.u32 	%r168, [_Z24serial_flash_attn_kerneliiiiPfS_S_iiiiS_S_S__param_7];
	ld.param.u32 	%r169, [_Z24serial_flash_attn_kerneliiiiPfS_S_iiiiS_S_S__param_8];
	ld.param.u32 	%r170, [_Z24serial_flash_attn_kerneliiiiPfS_S_iiiiS_S_S__param_9];
	ld.param.u32 	%r171, [_Z24serial_flash_attn_kerneliiiiPfS_S_iiiiS_S_S__param_10];
	ld.param.u64 	%rd16, [_Z24serial_flash_attn_kerneliiiiPfS_S_iiiiS_S_S__param_11];
	ld.param.u64 	%rd11, [_Z24serial_flash_attn_kerneliiiiPfS_S_iiiiS_S_S__param_12];
	ld.param.u64 	%rd12, [_Z24serial_flash_attn_kerneliiiiPfS_S_iiiiS_S_S__param_13];
	cvta.to.global.u64 	%rd1, %rd15;
	cvta.to.global.u64 	%rd2, %rd14;
	cvta.to.global.u64 	%rd3, %rd13;
	cvta.to.global.u64 	%rd4, %rd16;
	cvt.rn.f32.s32 	%f58, %r167;
	sqrt.rn.f32 	%f59, %f58;
	rcp.rn.f32 	%f1, %f59;
	mul.lo.s32 	%r1, %r169, %r167;
	mul.lo.s32 	%r2, %r168, %r167;
	shl.b32 	%r3, %r2, 2;
	setp.lt.s32 	%p2, %r164, 1;
	@%p2 bra 	$L__BB0_147;
	ld.param.u32 	%r400, [_Z24serial_flash_attn_kerneliiiiPfS_S_iiiiS_S_S__param_2];
	ld.param.u32 	%r395, [_Z24serial_flash_attn_kerneliiiiPfS_S_iiiiS_S_S__param_1];
	mul.lo.s32 	%r4, %r167, %r400;
	min.s32 	%r172, %r395, %r170;
	setp.lt.s32 	%p3, %r172, 1;
	@%p3 bra 	$L__BB0_147;
	shl.b32 	%r173, %r1, 2;
	mov.u32 	%r174, sram;
	add.s32 	%r5, %r174, %r173;
	add.s32 	%r6, %r5, %r3;
	setp.lt.s32 	%p4, %r171, 1;
	@%p4 bra 	$L__BB0_127;
	add.s32 	%r7, %r6, %r3;
	add.s32 	%r8, %r168, -1;
	add.s32 	%r9, %r168, -2;
	add.s32 	%r204, %r168, 15;
	and.b32  	%r205, %r204, 15;
	add.s32 	%r10, %r205, -1;
	add.s32 	%r206, %r168, 7;
	and.b32  	%r207, %r206, 7;
	add.s32 	%r11, %r207, -1;
	and.b32  	%r12, %r168, 3;
	add.s32 	%r13, %r12, -1;
	add.s32 	%r14, %r167, -1;
	and.b32  	%r15, %r167, 15;
	add.s32 	%r16, %r15, -1;
	and.b32  	%r17, %r167, 7;
	add.s32 	%r18, %r17, -1;
	and.b32  	%r19, %r168, 7;
	add.s32 	%r20, %r19, -1;
	and.b32  	%r21, %r167, 3;
	add.s32 	%r22, %r21, -1;
	and.b32  	%r23, %r167, 2147483640;
	and.b32  	%r24, %r167, 1;
	and.b32  	%r25, %r167, 2147483632;
	min.s32 	%r208, %r169, %r168;
	setp.lt.s32 	%p1, %r208, 1;
	mul.f32 	%f2, %f1, 0f00000000;
	and.b32  	%r26, %r168, 2147483640;
	and.b32  	%r27, %r168, 1;
	and.b32  	%r28, %r8, 15;
	and.b32  	%r29, %r8, -16;
	and.b32  	%r30, %r204, 7;
	and.b32  	%r31, %r206, 3;
	and.b32  	%r32, %r168, 2147483644;
	neg.s32 	%r33, %r23;
	shl.b32 	%r34, %r169, 2;
	shl.b32 	%r209, %r168, 2;
	add.s32 	%r35, %r34, %r209;
	cvta.to.global.u64 	%rd5, %rd12;
	cvta.to.global.u64 	%rd6, %rd11;
	mov.b32 	%r402, 0;
	not.pred 	%p39, %p1;
$L__BB0_4:
	mov.b32 	%r403, 0;
$L__BB0_5:
	ld.param.u32 	%r401, [_Z24serial_flash_attn_kerneliiiiPfS_S_iiiiS_S_S__param_2];
	ld.param.u32 	%r398, [_Z24serial_flash_attn_kerneliiiiPfS_S_iiiiS_S_S__param_1];
	mad.lo.s32 	%r212, %r402, %r398, %r403;
	mul.lo.s32 	%r213, %r167, %r401;
	mul.lo.s32 	%r38, %r213, %r212;
	mul.lo.s32 	%r39, %r212, %r401;
	mov.b32 	%r404, 0;
$L__BB0_6:
	setp.lt.s32 	%p17, %r168, 1;
	@%p17 bra 	$L__BB0_7;
	bra.uni 	$L__BB0_81;
$L__BB0_7:
	mov.b32 	%r41, 0;
$L__BB0_8:
	setp.gt.s32 	%p27, %r169, 0;
	@%p27 bra 	$L__BB0_65;
$L__BB0_9:
	@%p39 bra 	$L__BB0_95;
$L__BB0_10:
	@%p27 bra 	$L__BB0_11;
	bra.uni 	$L__BB0_16;
$L__BB0_11:
	mul.lo.s32 	%r68, %r41, %r169;
	mov.b32 	%r42, 0;
$L__BB0_12:
	setp.gt.s32 	%p59, %r168, 1;
	mul.lo.s32 	%r310, %r42, %r168;
	shl.b32 	%r311, %r310, 2;
	add.s32 	%r43, %r7, %r311;
	ld.shared.f32 	%f530, [%r43];
	@%p59 bra 	$L__BB0_13;
	bra.uni 	$L__BB0_63;
$L__BB0_13:
	setp.lt.u32 	%p60, %r9, 15;
	mov.b32 	%r416, 1;
	@%p60 bra 	$L__BB0_53;
	mov.b32 	%r407, 1;
	bra.uni 	$L__BB0_52;
$L__BB0_15:
	st.global.f32 	[%rd7], %f10;
	st.global.f32 	[%rd8], %f13;
	add.s32 	%r42, %r42, 1;
	setp.ne.s32 	%p94, %r42, %r169;
	@%p94 bra 	$L__BB0_12;
$L__BB0_16:
	add.s32 	%r41, %r41, 1;
	setp.eq.s32 	%p95, %r41, %r171;
	@%p95 bra 	$L__BB0_17;
	bra.uni 	$L__BB0_8;
$L__BB0_17:
	add.s32 	%r404, %r404, 1;
	setp.eq.s32 	%p96, %r404, %r170;
	@%p96 bra 	$L__BB0_18;
	bra.uni 	$L__BB0_6;
$L__BB0_18:
	ld.param.u32 	%r399, [_Z24serial_flash_attn_kerneliiiiPfS_S_iiiiS_S_S__param_1];
	add.s32 	%r403, %r403, 1;
	setp.ne.s32 	%p97, %r403, %r399;
	@%p97 bra 	$L__BB0_5;
	ld.param.u32 	%r394, [_Z24serial_flash_attn_kerneliiiiPfS_S_iiiiS_S_S__param_0];
	add.s32 	%r402, %r402, 1;
	setp.eq.s32 	%p98, %r402, %r394;
	@%p98 bra 	$L__BB0_147;
	bra.uni 	$L__BB0_4;
$L__BB0_20:
	mad.lo.s32 	%r53, %r48, %r167, %r38;
	rcp.rn.f32 	%f14, %f13;
	@%p17 bra 	$L__BB0_124;
	mov.b32 	%r442, 0;
$L__BB0_22:
	setp.lt.u32 	%p86, %r8, 7;
	mov.f32 	%f558, 0f00000000;
	mov.b32 	%r445, 0;
	@%p86 bra 	$L__BB0_25;
	mov.f32 	%f558, 0f00000000;
	mov.b32 	%r443, 0;
$L__BB0_24:
	.pragma "nounroll";
	shl.b32 	%r358, %r443, 2;
	add.s32 	%r359, %r43, %r358;
	ld.shared.f32 	%f482, [%r359];
	mad.lo.s32 	%r360, %r443, %r167, %r442;
	shl.b32 	%r361, %r360, 2;
	add.s32 	%r362, %r6, %r361;
	ld.shared.f32 	%f483, [%r362];
	fma.rn.f32 	%f484, %f482, %f483, %f558;
	ld.shared.f32 	%f485, [%r359+4];
	shl.b32 	%r363, %r167, 2;
	add.s32 	%r364, %r362, %r363;
	ld.shared.f32 	%f486, [%r364];
	fma.rn.f32 	%f487, %f485, %f486, %f484;
	ld.shared.f32 	%f488, [%r359+8];
	add.s32 	%r365, %r364, %r363;
	ld.shared.f32 	%f489, [%r365];
	fma.rn.f32 	%f490, %f488, %f489, %f487;
	ld.shared.f32 	%f491, [%r359+12];
	add.s32 	%r366, %r365, %r363;
	ld.shared.f32 	%f492, [%r366];
	fma.rn.f32 	%f493, %f491, %f492, %f490;
	ld.shared.f32 	%f494, [%r359+16];
	add.s32 	%r367, %r366, %r363;
	ld.shared.f32 	%f495, [%r367];
	fma.rn.f32 	%f496, %f494, %f495, %f493;
	ld.shared.f32 	%f497, [%r359+20];
	add.s32 	%r368, %r367, %r363;
	ld.shared.f32 	%f498, [%r368];
	fma.rn.f32 	%f499, %f497, %f498, %f496;
	ld.shared.f32 	%f500, [%r359+24];
	add.s32 	%r369, %r368, %r363;
	ld.shared.f32 	%f501, [%r369];
	fma.rn.f32 	%f502, %f500, %f501, %f499;
	ld.shared.f32 	%f503, [%r359+28];
	add.s32 	%r370, %r369, %r363;
	ld.shared.f32 	%f504, [%r370];
	fma.rn.f32 	%f558, %f503, %f504, %f502;
	add.s32 	%r443, %r443, 8;
	setp.ne.s32 	%p87, %r443, %r26;
	mov.u32 	%r445, %r26;
	@%p87 bra 	$L__BB0_24;
$L__BB0_25:
	setp.eq.s32 	%p88, %r19, 0;
	@%p88 bra 	$L__BB0_33;
	setp.lt.u32 	%p89, %r20, 3;
	@%p89 bra 	$L__BB0_28;
	shl.b32 	%r371, %r445, 2;
	add.s32 	%r372, %r43, %r371;
	ld.shared.f32 	%f506, [%r372];
	mad.lo.s32 	%r373, %r445, %r167, %r442;
	shl.b32 	%r374, %r373, 2;
	add.s32 	%r375, %r6, %r374;
	ld.shared.f32 	%f507, [%r375];
	fma.rn.f32 	%f508, %f506, %f507, %f558;
	ld.shared.f32 	%f509, [%r372+4];
	shl.b32 	%r376, %r167, 2;
	add.s32 	%r377, %r375, %r376;
	ld.shared.f32 	%f510, [%r377];
	fma.rn.f32 	%f511, %f509, %f510, %f508;
	ld.shared.f32 	%f512, [%r372+8];
	add.s32 	%r378, %r377, %r376;
	ld.shared.f32 	%f513, [%r378];
	fma.rn.f32 	%f514, %f512, %f513, %f511;
	ld.shared.f32 	%f515, [%r372+12];
	add.s32 	%r379, %r378, %r376;
	ld.shared.f32 	%f516, [%r379];
	fma.rn.f32 	%f558, %f515, %f516, %f514;
	add.s32 	%r445, %r445, 4;
$L__BB0_28:
	setp.eq.s32 	%p90, %r12, 0;
	@%p90 bra 	$L__BB0_33;
	setp.eq.s32 	%p91, %r13, 0;
	@%p91 bra 	$L__BB0_31;
	shl.b32 	%r380, %r445, 2;
	add.s32 	%r381, %r43, %r380;
	ld.shared.f32 	%f518, [%r381];
	mad.lo.s32 	%r382, %r445, %r167, %r442;
	shl.b32 	%r383, %r382, 2;
	add.s32 	%r384, %r6, %r383;
	ld.shared.f32 	%f519, [%r384];
	fma.rn.f32 	%f520, %f518, %f519, %f558;
	ld.shared.f32 	%f521, [%r381+4];
	shl.b32 	%r385, %r167, 2;
	add.s32 	%r386, %r384, %r385;
	ld.shared.f32 	%f522, [%r386];
	fma.rn.f32 	%f558, %f521, %f522, %f520;
	add.s32 	%r445, %r445, 2;
$L__BB0_31:
	setp.eq.s32 	%p92, %r27, 0;
	@%p92 bra 	$L__BB0_33;
	shl.b32 	%r387, %r445, 2;
	add.s32 	%r388, %r43, %r387;
	ld.shared.f32 	%f523, [%r388];
	mad.lo.s32 	%r389, %r445, %r167, %r442;
	shl.b32 	%r390, %r389, 2;
	add.s32 	%r391, %r6, %r390;
	ld.shared.f32 	%f524, [%r391];
	fma.rn.f32 	%f558, %f523, %f524, %f558;
$L__BB0_33:
	add.s32 	%r392, %r53, %r442;
	mul.wide.s32 	%rd56, %r392, 4;
	add.s64 	%rd57, %rd4, %rd56;
	ld.global.f32 	%f525, [%rd57];
	mul.f32 	%f526, %f11, %f525;
	fma.rn.f32 	%f527, %f12, %f558, %f526;
	mul.f32 	%f528, %f14, %f527;
	st.global.f32 	[%rd57], %f528;
	add.s32 	%r442, %r442, 1;
	setp.eq.s32 	%p93, %r442, %r167;
	@%p93 bra 	$L__BB0_15;
	bra.uni 	$L__BB0_22;
$L__BB0_34:
	setp.eq.s32 	%p79, %r15, 0;
	@%p79 bra 	$L__BB0_15;
	setp.lt.u32 	%p80, %r16, 7;
	@%p80 bra 	$L__BB0_37;
	add.s32 	%r352, %r53, %r411;
	mul.wide.s32 	%rd51, %r352, 4;
	add.s64 	%rd52, %rd4, %rd51;
	ld.global.f32 	%f429, [%rd52];
	mul.f32 	%f430, %f12, 0f00000000;
	fma.rn.f32 	%f431, %f11, %f429, %f430;
	mul.f32 	%f432, %f14, %f431;
	st.global.f32 	[%rd52], %f432;
	ld.global.f32 	%f433, [%rd52+4];
	fma.rn.f32 	%f434, %f11, %f433, %f430;
	mul.f32 	%f435, %f14, %f434;
	st.global.f32 	[%rd52+4], %f435;
	ld.global.f32 	%f436, [%rd52+8];
	fma.rn.f32 	%f437, %f11, %f436, %f430;
	mul.f32 	%f438, %f14, %f437;
	st.global.f32 	[%rd52+8], %f438;
	ld.global.f32 	%f439, [%rd52+12];
	fma.rn.f32 	%f440, %f11, %f439, %f430;
	mul.f32 	%f441, %f14, %f440;
	st.global.f32 	[%rd52+12], %f441;
	ld.global.f32 	%f442, [%rd52+16];
	fma.rn.f32 	%f443, %f11, %f442, %f430;
	mul.f32 	%f444, %f14, %f443;
	st.global.f32 	[%rd52+16], %f444;
	ld.global.f32 	%f445, [%rd52+20];
	fma.rn.f32 	%f446, %f11, %f445, %f430;
	mul.f32 	%f447, %f14, %f446;
	st.global.f32 	[%rd52+20], %f447;
	ld.global.f32 	%f448, [%rd52+24];
	fma.rn.f32 	%f449, %f11, %f448, %f430;
	mul.f32 	%f450, %f14, %f449;
	st.global.f32 	[%rd52+24], %f450;
	ld.global.f32 	%f451, [%rd52+28];
	fma.rn.f32 	%f452, %f11, %f451, %f430;
	mul.f32 	%f453, %f14, %f452;
	st.global.f32 	[%rd52+28], %f453;
	add.s32 	%r411, %r411, 8;
$L__BB0_37:
	setp.eq.s32 	%p81, %r17, 0;
	@%p81 bra 	$L__BB0_15;
	setp.lt.u32 	%p82, %r18, 3;
	@%p82 bra 	$L__BB0_40;
	add.s32 	%r353, %r53, %r411;
	mul.wide.s32 	%rd53, %r353, 4;
	add.s64 	%rd54, %rd4, %rd53;
	ld.global.f32 	%f454, [%rd54];
	mul.f32 	%f455, %f11, %f454;
	fma.rn.f32 	%f456, %f12, 0f00000000, %f455;
	mul.f32 	%f457, %f14, %f456;
	st.global.f32 	[%rd54], %f457;
	ld.global.f32 	%f458, [%rd54+4];
	mul.f32 	%f459, %f11, %f458;
	fma.rn.f32 	%f460, %f12, 0f00000000, %f459;
	mul.f32 	%f461, %f14, %f460;
	st.global.f32 	[%rd54+4], %f461;
	ld.global.f32 	%f462, [%rd54+8];
	mul.f32 	%f463, %f11, %f462;
	fma.rn.f32 	%f464, %f12, 0f00000000, %f463;
	mul.f32 	%f465, %f14, %f464;
	st.global.f32 	[%rd54+8], %f465;
	ld.global.f32 	%f466, [%rd54+12];
	mul.f32 	%f467, %f11, %f466;
	fma.rn.f32 	%f468, %f12, 0f00000000, %f467;
	mul.f32 	%f469, %f14, %f468;
	st.global.f32 	[%rd54+12], %f469;
	add.s32 	%r411, %r411, 4;
$L__BB0_40:
	setp.eq.s32 	%p83, %r21, 0;
	@%p83 bra 	$L__BB0_15;
	setp.eq.s32 	%p84, %r21, 1;
	add.s32 	%r354, %r53, %r411;
	mul.wide.s32 	%rd55, %r354, 4;
	add.s64 	%rd9, %rd4, %rd55;
	ld.global.f32 	%f470, [%rd9];
	mul.f32 	%f15, %f12, 0f00000000;
	fma.rn.f32 	%f471, %f11, %f470, %f15;
	mul.f32 	%f472, %f14, %f471;
	st.global.f32 	[%rd9], %f472;
	@%p84 bra 	$L__BB0_15;
	setp.eq.s32 	%p85, %r21, 2;
	ld.global.f32 	%f473, [%rd9+4];
	fma.rn.f32 	%f474, %f11, %f473, %f15;
	mul.f32 	%f475, %f14, %f474;
	st.global.f32 	[%rd9+4], %f475;
	@%p85 bra 	$L__BB0_15;
	ld.global.f32 	%f476, [%rd9+8];
	fma.rn.f32 	%f477, %f11, %f476, %f15;
	mul.f32 	%f478, %f14, %f477;
	st.global.f32 	[%rd9+8], %f478;
	bra.uni 	$L__BB0_15;
$L__BB0_44:
	setp.lt.u32 	%p70, %r8, 3;
	mov.f32 	%f532, 0f00000000;
	mov.b32 	%r414, 0;
	@%p70 bra 	$L__BB0_47;
	mov.f32 	%f532, 0f00000000;
	mov.b32 	%r408, 0;
$L__BB0_46:
	.pragma "nounroll";
	shl.b32 	%r324, %r408, 2;
	add.s32 	%r325, %r43, %r324;
	ld.shared.f32 	%f261, [%r325];
	sub.f32 	%f262, %f261, %f530;
	fma.rn.f32 	%f263, %f262, 0f3BBB989D, 0f3F000000;
	cvt.sat.f32.f32 	%f264, %f263;
	mov.f32 	%f265, 0f4B400001;
	mov.f32 	%f266, 0f437C0000;
	fma.rm.f32 	%f267, %f264, %f266, %f265;
	add.f32 	%f268, %f267, 0fCB40007F;
	neg.f32 	%f269, %f268;
	fma.rn.f32 	%f270, %f262, 0f3FB8AA3B, %f269;
	fma.rn.f32 	%f271, %f262, 0f32A57060, %f270;
	mov.b32 	%r326, %f267;
	shl.b32 	%r327, %r326, 23;
	mov.b32 	%f272, %r327;
	ex2.approx.ftz.f32 	%f273, %f271;
	mul.f32 	%f274, %f273, %f272;
	st.shared.f32 	[%r325], %f274;
	add.f32 	%f275, %f532, %f274;
	ld.shared.f32 	%f276, [%r325+4];
	sub.f32 	%f277, %f276, %f530;
	fma.rn.f32 	%f278, %f277, 0f3BBB989D, 0f3F000000;
	cvt.sat.f32.f32 	%f279, %f278;
	fma.rm.f32 	%f280, %f279, %f266, %f265;
	add.f32 	%f281, %f280, 0fCB40007F;
	neg.f32 	%f282, %f281;
	fma.rn.f32 	%f283, %f277, 0f3FB8AA3B, %f282;
	fma.rn.f32 	%f284, %f277, 0f32A57060, %f283;
	mov.b32 	%r328, %f280;
	shl.b32 	%r329, %r328, 23;
	mov.b32 	%f285, %r329;
	ex2.approx.ftz.f32 	%f286, %f284;
	mul.f32 	%f287, %f286, %f285;
	st.shared.f32 	[%r325+4], %f287;
	add.f32 	%f288, %f275, %f287;
	ld.shared.f32 	%f289, [%r325+8];
	sub.f32 	%f290, %f289, %f530;
	fma.rn.f32 	%f291, %f290, 0f3BBB989D, 0f3F000000;
	cvt.sat.f32.f32 	%f292, %f291;
	fma.rm.f32 	%f293, %f292, %f266, %f265;
	add.f32 	%f294, %f293, 0fCB40007F;
	neg.f32 	%f295, %f294;
	fma.rn.f32 	%f296, %f290, 0f3FB8AA3B, %f295;
	fma.rn.f32 	%f297, %f290, 0f32A57060, %f296;
	mov.b32 	%r330, %f293;
	shl.b32 	%r331, %r330, 23;
	mov.b32 	%f298, %r331;
	ex2.approx.ftz.f32 	%f299, %f297;
	mul.f32 	%f300, %f299, %f298;
	st.shared.f32 	[%r325+8], %f300;
	add.f32 	%f301, %f288, %f300;
	ld.shared.f32 	%f302, [%r325+12];
	sub.f32 	%f303, %f302, %f530;
	fma.rn.f32 	%f304, %f303, 0f3BBB989D, 0f3F000000;
	cvt.sat.f32.f32 	%f305, %f304;
	fma.rm.f32 	%f306, %f305, %f266, %f265;
	add.f32 	%f307, %f306, 0fCB40007F;
	neg.f32 	%f308, %f307;
	fma.rn.f32 	%f309, %f303, 0f3FB8AA3B, %f308;
	fma.rn.f32 	%f310, %f303, 0f32A57060, %f309;
	mov.b32 	%r332, %f306;
	shl.b32 	%r333, %r332, 23;
	mov.b32 	%f311, %r333;
	ex2.approx.ftz.f32 	%f312, %f310;
	mul.f32 	%f313, %f312, %f311;
	st.shared.f32 	[%r325+12], %f313;
	add.f32 	%f532, %f301, %f313;
	add.s32 	%r408, %r408, 4;
	setp.eq.s32 	%p71, %r408, %r32;
	mov.u32 	%r414, %r32;
	@%p71 bra 	$L__BB0_47;
	bra.uni 	$L__BB0_46;
$L__BB0_47:
	setp.eq.s32 	%p72, %r12, 0;
	@%p72 bra 	$L__BB0_64;
	setp.eq.s32 	%p73, %r13, 0;
	@%p73 bra 	$L__BB0_50;
	shl.b32 	%r334, %r414, 2;
	add.s32 	%r335, %r43, %r334;
	ld.shared.f32 	%f315, [%r335];
	sub.f32 	%f316, %f315, %f530;
	fma.rn.f32 	%f317, %f316, 0f3BBB989D, 0f3F000000;
	cvt.sat.f32.f32 	%f318, %f317;
	mov.f32 	%f319, 0f4B400001;
	mov.f32 	%f320, 0f437C0000;
	fma.rm.f32 	%f321, %f318, %f320, %f319;
	add.f32 	%f322, %f321, 0fCB40007F;
	neg.f32 	%f323, %f322;
	fma.rn.f32 	%f324, %f316, 0f3FB8AA3B, %f323;
	fma.rn.f32 	%f325, %f316, 0f32A57060, %f324;
	mov.b32 	%r336, %f321;
	shl.b32 	%r337, %r336, 23;
	mov.b32 	%f326, %r337;
	ex2.approx.ftz.f32 	%f327, %f325;
	mul.f32 	%f328, %f327, %f326;
	st.shared.f32 	[%r335], %f328;
	add.f32 	%f329, %f532, %f328;
	ld.shared.f32 	%f330, [%r335+4];
	sub.f32 	%f331, %f330, %f530;
	fma.rn.f32 	%f332, %f331, 0f3BBB989D, 0f3F000000;
	cvt.sat.f32.f32 	%f333, %f332;
	fma.rm.f32 	%f334, %f333, %f320, %f319;
	add.f32 	%f335, %f334, 0fCB40007F;
	neg.f32 	%f336, %f335;
	fma.rn.f32 	%f337, %f331, 0f3FB8AA3B, %f336;
	fma.rn.f32 	%f338, %f331, 0f32A57060, %f337;
	mov.b32 	%r338, %f334;
	shl.b32 	%r339, %r338, 23;
	mov.b32 	%f339, %r339;
	ex2.approx.ftz.f32 	%f340, %f338;
	mul.f32 	%f341, %f340, %f339;
	st.shared.f32 	[%r335+4], %f341;
	add.f32 	%f532, %f329, %f341;
	add.s32 	%r414, %r414, 2;
$L__BB0_50:
	setp.eq.s32 	%p74, %r27, 0;
	@%p74 bra 	$L__BB0_64;
	shl.b32 	%r340, %r414, 2;
	add.s32 	%r341, %r43, %r340;
	ld.shared.f32 	%f342, [%r341];
	sub.f32 	%f343, %f342, %f530;
	fma.rn.f32 	%f344, %f343, 0f3BBB989D, 0f3F000000;
	cvt.sat.f32.f32 	%f345, %f344;
	mov.f32 	%f346, 0f4B400001;
	mov.f32 	%f347, 0f437C0000;
	fma.rm.f32 	%f348, %f345, %f347, %f346;
	add.f32 	%f349, %f348, 0fCB40007F;
	neg.f32 	%f350, %f349;
	fma.rn.f32 	%f351, %f343, 0f3FB8AA3B, %f350;
	fma.rn.f32 	%f352, %f343, 0f32A57060, %f351;
	mov.b32 	%r342, %f348;
	shl.b32 	%r343, %r342, 23;
	mov.b32 	%f353, %r343;
	ex2.approx.ftz.f32 	%f354, %f352;
	mul.f32 	%f355, %f354, %f353;
	st.shared.f32 	[%r341], %f355;
	add.f32 	%f532, %f532, %f355;
	bra.uni 	$L__BB0_64;
$L__BB0_52:
	.pragma "nounroll";
	shl.b32 	%r314, %r407, 2;
	add.s32 	%r315, %r43, %r314;
	ld.shared.f32 	%f199, [%r315];
	max.f32 	%f200, %f530, %f199;
	ld.shared.f32 	%f201, [%r315+4];
	max.f32 	%f202, %f200, %f201;
	ld.shared.f32 	%f203, [%r315+8];
	max.f32 	%f204, %f202, %f203;
	ld.shared.f32 	%f205, [%r315+12];
	max.f32 	%f206, %f204, %f205;
	ld.shared.f32 	%f207, [%r315+16];
	max.f32 	%f208, %f206, %f207;
	ld.shared.f32 	%f209, [%r315+20];
	max.f32 	%f210, %f208, %f209;
	ld.shared.f32 	%f211, [%r315+24];
	max.f32 	%f212, %f210, %f211;
	ld.shared.f32 	%f213, [%r315+28];
	max.f32 	%f214, %f212, %f213;
	ld.shared.f32 	%f215, [%r315+32];
	max.f32 	%f216, %f214, %f215;
	ld.shared.f32 	%f217, [%r315+36];
	max.f32 	%f218, %f216, %f217;
	ld.shared.f32 	%f219, [%r315+40];
	max.f32 	%f220, %f218, %f219;
	ld.shared.f32 	%f221, [%r315+44];
	max.f32 	%f222, %f220, %f221;
	ld.shared.f32 	%f223, [%r315+48];
	max.f32 	%f224, %f222, %f223;
	ld.shared.f32 	%f225, [%r315+52];
	max.f32 	%f226, %f224, %f225;
	ld.shared.f32 	%f227, [%r315+56];
	max.f32 	%f228, %f226, %f227;
	ld.shared.f32 	%f229, [%r315+60];
	max.f32 	%f530, %f228, %f229;
	add.s32 	%r416, %r407, 16;
	add.s32 	%r316, %r407, 15;
	setp.eq.s32 	%p61, %r316, %r29;
	mov.u32 	%r407, %r416;
	@%p61 bra 	$L__BB0_53;
	bra.uni 	$L__BB0_52;
$L__BB0_53:
	setp.eq.s32 	%p62, %r28, 0;
	@%p62 bra 	$L__BB0_63;
	setp.lt.u32 	%p63, %r10, 7;
	@%p63 bra 	$L__BB0_56;
	shl.b32 	%r317, %r416, 2;
	add.s32 	%r318, %r43, %r317;
	ld.shared.f32 	%f231, [%r318];
	max.f32 	%f232, %f530, %f231;
	ld.shared.f32 	%f233, [%r318+4];
	max.f32 	%f234, %f232, %f233;
	ld.shared.f32 	%f235, [%r318+8];
	max.f32 	%f236, %f234, %f235;
	ld.shared.f32 	%f237, [%r318+12];
	max.f32 	%f238, %f236, %f237;
	ld.shared.f32 	%f239, [%r318+16];
	max.f32 	%f240, %f238, %f239;
	ld.shared.f32 	%f241, [%r318+20];
	max.f32 	%f242, %f240, %f241;
	ld.shared.f32 	%f243, [%r318+24];
	max.f32 	%f244, %f242, %f243;
	ld.shared.f32 	%f245, [%r318+28];
	max.f32 	%f530, %f244, %f245;
	add.s32 	%r416, %r416, 8;
$L__BB0_56:
	setp.eq.s32 	%p64, %r30, 0;
	@%p64 bra 	$L__BB0_63;
	setp.lt.u32 	%p65, %r11, 3;
	@%p65 bra 	$L__BB0_59;
	shl.b32 	%r319, %r416, 2;
	add.s32 	%r320, %r43, %r319;
	ld.shared.f32 	%f247, [%r320];
	max.f32 	%f248, %f530, %f247;
	ld.shared.f32 	%f249, [%r320+4];
	max.f32 	%f250, %f248, %f249;
	ld.shared.f32 	%f251, [%r320+8];
	max.f32 	%f252, %f250, %f251;
	ld.shared.f32 	%f253, [%r320+12];
	max.f32 	%f530, %f252, %f253;
	add.s32 	%r416, %r416, 4;
$L__BB0_59:
	setp.eq.s32 	%p66, %r31, 0;
	@%p66 bra 	$L__BB0_63;
	setp.eq.s32 	%p67, %r31, 1;
	shl.b32 	%r321, %r416, 2;
	add.s32 	%r67, %r43, %r321;
	ld.shared.f32 	%f254, [%r67];
	max.f32 	%f530, %f530, %f254;
	@%p67 bra 	$L__BB0_63;
	setp.eq.s32 	%p68, %r31, 2;
	ld.shared.f32 	%f255, [%r67+4];
	max.f32 	%f530, %f530, %f255;
	@%p68 bra 	$L__BB0_63;
	ld.shared.f32 	%f256, [%r67+8];
	max.f32 	%f530, %f530, %f256;
$L__BB0_63:
	setp.gt.s32 	%p69, %r168, 0;
	mov.f32 	%f532, 0f00000000;
	@%p69 bra 	$L__BB0_44;
$L__BB0_64:
	setp.gt.s32 	%p75, %r167, 0;
	add.s32 	%r48, %r42, %r68;
	add.s32 	%r344, %r48, %r39;
	mul.wide.s32 	%rd48, %r344, 4;
	add.s64 	%rd7, %rd5, %rd48;
	ld.global.f32 	%f356, [%rd7];
	add.s64 	%rd8, %rd6, %rd48;
	ld.global.f32 	%f357, [%rd8];
	max.f32 	%f10, %f356, %f530;
	sub.f32 	%f358, %f356, %f10;
	fma.rn.f32 	%f359, %f358, 0f3BBB989D, 0f3F000000;
	cvt.sat.f32.f32 	%f360, %f359;
	mov.f32 	%f361, 0f4B400001;
	mov.f32 	%f362, 0f437C0000;
	fma.rm.f32 	%f363, %f360, %f362, %f361;
	add.f32 	%f364, %f363, 0fCB40007F;
	neg.f32 	%f365, %f364;
	fma.rn.f32 	%f366, %f358, 0f3FB8AA3B, %f365;
	fma.rn.f32 	%f367, %f358, 0f32A57060, %f366;
	mov.b32 	%r345, %f363;
	shl.b32 	%r346, %r345, 23;
	mov.b32 	%f368, %r346;
	ex2.approx.ftz.f32 	%f369, %f367;
	mul.f32 	%f370, %f369, %f368;
	mul.f32 	%f11, %f357, %f370;
	sub.f32 	%f371, %f530, %f10;
	fma.rn.f32 	%f372, %f371, 0f3BBB989D, 0f3F000000;
	cvt.sat.f32.f32 	%f373, %f372;
	fma.rm.f32 	%f374, %f373, %f362, %f361;
	add.f32 	%f375, %f374, 0fCB40007F;
	neg.f32 	%f376, %f375;
	fma.rn.f32 	%f377, %f371, 0f3FB8AA3B, %f376;
	fma.rn.f32 	%f378, %f371, 0f32A57060, %f377;
	mov.b32 	%r347, %f374;
	shl.b32 	%r348, %r347, 23;
	mov.b32 	%f379, %r348;
	ex2.approx.ftz.f32 	%f380, %f378;
	mul.f32 	%f12, %f380, %f379;
	fma.rn.f32 	%f13, %f532, %f12, %f11;
	@%p75 bra 	$L__BB0_20;
	bra.uni 	$L__BB0_15;
$L__BB0_65:
	setp.lt.s32 	%p28, %r167, 1;
	@%p28 bra 	$L__BB0_9;
	mad.lo.s32 	%r69, %r1, %r41, %r38;
	mov.b32 	%r426, 0;
$L__BB0_67:
	setp.lt.u32 	%p29, %r14, 15;
	mul.lo.s32 	%r92, %r426, %r167;
	add.s32 	%r93, %r69, %r92;
	mov.b32 	%r429, 0;
	@%p29 bra 	$L__BB0_70;
	mov.b32 	%r427, 0;
$L__BB0_69:
	.pragma "nounroll";
	add.s32 	%r240, %r93, %r427;
	mul.wide.s32 	%rd41, %r240, 4;
	add.s64 	%rd42, %rd3, %rd41;
	ld.global.f32 	%f120, [%rd42];
	add.s32 	%r241, %r427, %r92;
	shl.b32 	%r242, %r241, 2;
	mov.u32 	%r243, sram;
	add.s32 	%r244, %r243, %r242;
	st.shared.f32 	[%r244], %f120;
	ld.global.f32 	%f121, [%rd42+4];
	st.shared.f32 	[%r244+4], %f121;
	ld.global.f32 	%f122, [%rd42+8];
	st.shared.f32 	[%r244+8], %f122;
	ld.global.f32 	%f123, [%rd42+12];
	st.shared.f32 	[%r244+12], %f123;
	ld.global.f32 	%f124, [%rd42+16];
	st.shared.f32 	[%r244+16], %f124;
	ld.global.f32 	%f125, [%rd42+20];
	st.shared.f32 	[%r244+20], %f125;
	ld.global.f32 	%f126, [%rd42+24];
	st.shared.f32 	[%r244+24], %f126;
	ld.global.f32 	%f127, [%rd42+28];
	st.shared.f32 	[%r244+28], %f127;
	ld.global.f32 	%f128, [%rd42+32];
	st.shared.f32 	[%r244+32], %f128;
	ld.global.f32 	%f129, [%rd42+36];
	st.shared.f32 	[%r244+36], %f129;
	ld.global.f32 	%f130, [%rd42+40];
	st.shared.f32 	[%r244+40], %f130;
	ld.global.f32 	%f131, [%rd42+44];
	st.shared.f32 	[%r244+44], %f131;
	ld.global.f32 	%f132, [%rd42+48];
	st.shared.f32 	[%r244+48], %f132;
	ld.global.f32 	%f133, [%rd42+52];
	st.shared.f32 	[%r244+52], %f133;
	ld.global.f32 	%f134, [%rd42+56];
	st.shared.f32 	[%r244+56], %f134;
	ld.global.f32 	%f135, [%rd42+60];
	st.shared.f32 	[%r244+60], %f135;
	add.s32 	%r427, %r427, 16;
	setp.ne.s32 	%p30, %r427, %r25;
	mov.u32 	%r429, %r25;
	@%p30 bra 	$L__BB0_69;
$L__BB0_70:
	setp.eq.s32 	%p31, %r15, 0;
	@%p31 bra 	$L__BB0_80;
	setp.lt.u32 	%p32, %r16, 7;
	@%p32 bra 	$L__BB0_73;
	add.s32 	%r245, %r93, %r429;
	mul.wide.s32 	%rd43, %r245, 4;
	add.s64 	%rd44, %rd3, %rd43;
	ld.global.f32 	%f136, [%rd44];
	add.s32 	%r246, %r429, %r92;
	shl.b32 	%r247, %r246, 2;
	mov.u32 	%r248, sram;
	add.s32 	%r249, %r248, %r247;
	st.shared.f32 	[%r249], %f136;
	ld.global.f32 	%f137, [%rd44+4];
	st.shared.f32 	[%r249+4], %f137;
	ld.global.f32 	%f138, [%rd44+8];
	st.shared.f32 	[%r249+8], %f138;
	ld.global.f32 	%f139, [%rd44+12];
	st.shared.f32 	[%r249+12], %f139;
	ld.global.f32 	%f140, [%rd44+16];
	st.shared.f32 	[%r249+16], %f140;
	ld.global.f32 	%f141, [%rd44+20];
	st.shared.f32 	[%r249+20], %f141;
	ld.global.f32 	%f142, [%rd44+24];
	st.shared.f32 	[%r249+24], %f142;
	ld.global.f32 	%f143, [%rd44+28];
	st.shared.f32 	[%r249+28], %f143;
	add.s32 	%r429, %r429, 8;
$L__BB0_73:
	setp.eq.s32 	%p33, %r17, 0;
	@%p33 bra 	$L__BB0_80;
	setp.lt.u32 	%p34, %r18, 3;
	@%p34 bra 	$L__BB0_76;
	add.s32 	%r250, %r93, %r429;
	mul.wide.s32 	%rd45, %r250, 4;
	add.s64 	%rd46, %rd3, %rd45;
	ld.global.f32 	%f144, [%rd46];
	add.s32 	%r251, %r429, %r92;
	shl.b32 	%r252, %r251, 2;
	mov.u32 	%r253, sram;
	add.s32 	%r254, %r253, %r252;
	st.shared.f32 	[%r254], %f144;
	ld.global.f32 	%f145, [%rd46+4];
	st.shared.f32 	[%r254+4], %f145;
	ld.global.f32 	%f146, [%rd46+8];
	st.shared.f32 	[%r254+8], %f146;
	ld.global.f32 	%f147, [%rd46+12];
	st.shared.f32 	[%r254+12], %f147;
	add.s32 	%r429, %r429, 4;
$L__BB0_76:
	setp.eq.s32 	%p35, %r21, 0;
	@%p35 bra 	$L__BB0_80;
	setp.eq.s32 	%p36, %r21, 1;
	add.s32 	%r255, %r93, %r429;
	mul.wide.s32 	%rd47, %r255, 4;
	add.s64 	%rd10, %rd3, %rd47;
	ld.global.f32 	%f148, [%rd10];
	add.s32 	%r256, %r429, %r92;
	shl.b32 	%r257, %r256, 2;
	mov.u32 	%r258, sram;
	add.s32 	%r101, %r258, %r257;
	st.shared.f32 	[%r101], %f148;
	@%p36 bra 	$L__BB0_80;
	setp.eq.s32 	%p37, %r21, 2;
	ld.global.f32 	%f149, [%rd10+4];
	st.shared.f32 	[%r101+4], %f149;
	@%p37 bra 	$L__BB0_80;
	ld.global.f32 	%f150, [%rd10+8];
	st.shared.f32 	[%r101+8], %f150;
$L__BB0_80:
	add.s32 	%r426, %r426, 1;
	setp.eq.s32 	%p38, %r426, %r169;
	@%p38 bra 	$L__BB0_9;
	bra.uni 	$L__BB0_67;
$L__BB0_81:
	setp.lt.s32 	%p18, %r167, 1;
	@%p18 bra 	$L__BB0_7;
	mad.lo.s32 	%r71, %r2, %r404, %r38;
	mov.b32 	%r418, 0;
$L__BB0_83:
	setp.lt.u32 	%p19, %r167, 8;
	mul.lo.s32 	%r73, %r418, %r167;
	add.s32 	%r74, %r71, %r73;
	mov.b32 	%r424, 0;
	@%p19 bra 	$L__BB0_86;
	shl.b32 	%r216, %r418, 2;
	add.s32 	%r217, %r34, %r216;
	mov.u32 	%r218, sram;
	add.s32 	%r219, %r218, 16;
	mad.lo.s32 	%r420, %r167, %r217, %r219;
	add.s32 	%r220, %r35, %r216;
	mad.lo.s32 	%r419, %r167, %r220, %r219;
	mov.u32 	%r421, %r74;
	mov.u32 	%r422, %r33;
$L__BB0_85:
	.pragma "nounroll";
	mul.wide.s32 	%rd29, %r421, 4;
	add.s64 	%rd30, %rd2, %rd29;
	add.s64 	%rd31, %rd1, %rd29;
	ld.global.f32 	%f90, [%rd30];
	st.shared.f32 	[%r420+-16], %f90;
	ld.global.f32 	%f91, [%rd31];
	st.shared.f32 	[%r419+-16], %f91;
	ld.global.f32 	%f92, [%rd30+4];
	st.shared.f32 	[%r420+-12], %f92;
	ld.global.f32 	%f93, [%rd31+4];
	st.shared.f32 	[%r419+-12], %f93;
	ld.global.f32 	%f94, [%rd30+8];
	st.shared.f32 	[%r420+-8], %f94;
	ld.global.f32 	%f95, [%rd31+8];
	st.shared.f32 	[%r419+-8], %f95;
	ld.global.f32 	%f96, [%rd30+12];
	st.shared.f32 	[%r420+-4], %f96;
	ld.global.f32 	%f97, [%rd31+12];
	st.shared.f32 	[%r419+-4], %f97;
	ld.global.f32 	%f98, [%rd30+16];
	st.shared.f32 	[%r420], %f98;
	ld.global.f32 	%f99, [%rd31+16];
	st.shared.f32 	[%r419], %f99;
	ld.global.f32 	%f100, [%rd30+20];
	st.shared.f32 	[%r420+4], %f100;
	ld.global.f32 	%f101, [%rd31+20];
	st.shared.f32 	[%r419+4], %f101;
	ld.global.f32 	%f102, [%rd30+24];
	st.shared.f32 	[%r420+8], %f102;
	ld.global.f32 	%f103, [%rd31+24];
	st.shared.f32 	[%r419+8], %f103;
	ld.global.f32 	%f104, [%rd30+28];
	st.shared.f32 	[%r420+12], %f104;
	ld.global.f32 	%f105, [%rd31+28];
	st.shared.f32 	[%r419+12], %f105;
	add.s32 	%r422, %r422, 8;
	add.s32 	%r421, %r421, 8;
	add.s32 	%r420, %r420, 32;
	add.s32 	%r419, %r419, 32;
	setp.ne.s32 	%p20, %r422, 0;
	mov.u32 	%r424, %r23;
	@%p20 bra 	$L__BB0_85;
$L__BB0_86:
	setp.eq.s32 	%p21, %r17, 0;
	@%p21 bra 	$L__BB0_94;
	setp.lt.u32 	%p22, %r18, 3;
	@%p22 bra 	$L__BB0_89;
	add.s32 	%r221, %r74, %r424;
	mul.wide.s32 	%rd32, %r221, 4;
	add.s64 	%rd33, %rd2, %rd32;
	ld.global.f32 	%f106, [%rd33];
	add.s32 	%r222, %r424, %r73;
	shl.b32 	%r223, %r222, 2;
	add.s32 	%r224, %r5, %r223;
	st.shared.f32 	[%r224], %f106;
	add.s64 	%rd34, %rd1, %rd32;
	ld.global.f32 	%f107, [%rd34];
	add.s32 	%r225, %r6, %r223;
	st.shared.f32 	[%r225], %f107;
	ld.global.f32 	%f108, [%rd33+4];
	st.shared.f32 	[%r224+4], %f108;
	ld.global.f32 	%f109, [%rd34+4];
	st.shared.f32 	[%r225+4], %f109;
	ld.global.f32 	%f110, [%rd33+8];
	st.shared.f32 	[%r224+8], %f110;
	ld.global.f32 	%f111, [%rd34+8];
	st.shared.f32 	[%r225+8], %f111;
	ld.global.f32 	%f112, [%rd33+12];
	st.shared.f32 	[%r224+12], %f112;
	ld.global.f32 	%f113, [%rd34+12];
	st.shared.f32 	[%r225+12], %f113;
	add.s32 	%r424, %r424, 4;
$L__BB0_89:
	setp.eq.s32 	%p23, %r21, 0;
	@%p23 bra 	$L__BB0_94;
	setp.eq.s32 	%p24, %r22, 0;
	@%p24 bra 	$L__BB0_92;
	add.s32 	%r226, %r74, %r424;
	mul.wide.s32 	%rd35, %r226, 4;
	add.s64 	%rd36, %rd2, %rd35;
	ld.global.f32 	%f114, [%rd36];
	add.s32 	%r227, %r424, %r73;
	shl.b32 	%r228, %r227, 2;
	add.s32 	%r229, %r5, %r228;
	st.shared.f32 	[%r229], %f114;
	add.s64 	%rd37, %rd1, %rd35;
	ld.global.f32 	%f115, [%rd37];
	add.s32 	%r230, %r6, %r228;
	st.shared.f32 	[%r230], %f115;
	ld.global.f32 	%f116, [%rd36+4];
	st.shared.f32 	[%r229+4], %f116;
	ld.global.f32 	%f117, [%rd37+4];
	st.shared.f32 	[%r230+4], %f117;
	add.s32 	%r424, %r424, 2;
$L__BB0_92:
	setp.eq.s32 	%p25, %r24, 0;
	@%p25 bra 	$L__BB0_94;
	add.s32 	%r231, %r74, %r424;
	mul.wide.s32 	%rd38, %r231, 4;
	add.s64 	%rd39, %rd2, %rd38;
	ld.global.f32 	%f118, [%rd39];
	add.s32 	%r232, %r424, %r73;
	shl.b32 	%r233, %r232, 2;
	add.s32 	%r234, %r5, %r233;
	st.shared.f32 	[%r234], %f118;
	add.s64 	%rd40, %rd1, %rd38;
	ld.global.f32 	%f119, [%rd40];
	add.s32 	%r235, %r6, %r233;
	st.shared.f32 	[%r235], %f119;
$L__BB0_94:
	add.s32 	%r418, %r418, 1;
	setp.eq.s32 	%p26, %r418, %r168;
	@%p26 bra 	$L__BB0_7;
	bra.uni 	$L__BB0_83;
$L__BB0_95:
	setp.gt.s32 	%p40, %r167, 0;
	@%p40 bra 	$L__BB0_109;
	mov.b32 	%r431, 0;
$L__BB0_97:
	setp.lt.u32 	%p41, %r8, 7;
	mul.lo.s32 	%r104, %r431, %r168;
	mov.b32 	%r434, 0;
	@%p41 bra 	$L__BB0_100;
	mov.b32 	%r432, 0;
$L__BB0_99:
	.pragma "nounroll";
	add.s32 	%r262, %r432, %r104;
	shl.b32 	%r263, %r262, 2;
	add.s32 	%r264, %r7, %r263;
	st.shared.f32 	[%r264], %f2;
	st.shared.f32 	[%r264+4], %f2;
	st.shared.f32 	[%r264+8], %f2;
	st.shared.f32 	[%r264+12], %f2;
	st.shared.f32 	[%r264+16], %f2;
	st.shared.f32 	[%r264+20], %f2;
	st.shared.f32 	[%r264+24], %f2;
	st.shared.f32 	[%r264+28], %f2;
	add.s32 	%r432, %r432, 8;
	setp.ne.s32 	%p42, %r432, %r26;
	mov.u32 	%r434, %r26;
	@%p42 bra 	$L__BB0_99;
$L__BB0_100:
	setp.eq.s32 	%p43, %r19, 0;
	@%p43 bra 	$L__BB0_108;
	setp.lt.u32 	%p44, %r20, 3;
	@%p44 bra 	$L__BB0_103;
	add.s32 	%r265, %r434, %r104;
	shl.b32 	%r266, %r265, 2;
	add.s32 	%r267, %r7, %r266;
	st.shared.f32 	[%r267], %f2;
	st.shared.f32 	[%r267+4], %f2;
	st.shared.f32 	[%r267+8], %f2;
	st.shared.f32 	[%r267+12], %f2;
	add.s32 	%r434, %r434, 4;
$L__BB0_103:
	setp.eq.s32 	%p45, %r12, 0;
	@%p45 bra 	$L__BB0_108;
	setp.eq.s32 	%p46, %r13, 0;
	@%p46 bra 	$L__BB0_106;
	add.s32 	%r268, %r434, %r104;
	shl.b32 	%r269, %r268, 2;
	add.s32 	%r270, %r7, %r269;
	st.shared.f32 	[%r270], %f2;
	st.shared.f32 	[%r270+4], %f2;
	add.s32 	%r434, %r434, 2;
$L__BB0_106:
	setp.eq.s32 	%p47, %r27, 0;
	@%p47 bra 	$L__BB0_108;
	add.s32 	%r271, %r434, %r104;
	shl.b32 	%r272, %r271, 2;
	add.s32 	%r273, %r7, %r272;
	st.shared.f32 	[%r273], %f2;
$L__BB0_108:
	add.s32 	%r431, %r431, 1;
	setp.eq.s32 	%p48, %r431, %r169;
	@%p48 bra 	$L__BB0_10;
	bra.uni 	$L__BB0_97;
$L__BB0_109:
	mov.b32 	%r436, 0;
$L__BB0_110:
	mul.lo.s32 	%r114, %r436, %r167;
	mul.lo.s32 	%r115, %r436, %r168;
	mov.b32 	%r437, 0;
$L__BB0_111:
	setp.lt.u32 	%p49, %r14, 7;
	mul.lo.s32 	%r117, %r437, %r167;
	mov.f32 	%f550, 0f00000000;
	mov.b32 	%r440, 0;
	@%p49 bra 	$L__BB0_114;
	mov.f32 	%f550, 0f00000000;
	mov.b32 	%r438, 0;
$L__BB0_113:
	.pragma "nounroll";
	add.s32 	%r278, %r438, %r114;
	shl.b32 	%r279, %r278, 2;
	mov.u32 	%r280, sram;
	add.s32 	%r281, %r280, %r279;
	ld.shared.f32 	%f154, [%r281];
	add.s32 	%r282, %r438, %r117;
	shl.b32 	%r283, %r282, 2;
	add.s32 	%r284, %r5, %r283;
	ld.shared.f32 	%f155, [%r284];
	fma.rn.f32 	%f156, %f154, %f155, %f550;
	ld.shared.f32 	%f157, [%r281+4];
	ld.shared.f32 	%f158, [%r284+4];
	fma.rn.f32 	%f159, %f157, %f158, %f156;
	ld.shared.f32 	%f160, [%r281+8];
	ld.shared.f32 	%f161, [%r284+8];
	fma.rn.f32 	%f162, %f160, %f161, %f159;
	ld.shared.f32 	%f163, [%r281+12];
	ld.shared.f32 	%f164, [%r284+12];
	fma.rn.f32 	%f165, %f163, %f164, %f162;
	ld.shared.f32 	%f166, [%r281+16];
	ld.shared.f32 	%f167, [%r284+16];
	fma.rn.f32 	%f168, %f166, %f167, %f165;
	ld.shared.f32 	%f169, [%r281+20];
	ld.shared.f32 	%f170, [%r284+20];
	fma.rn.f32 	%f171, %f169, %f170, %f168;
	ld.shared.f32 	%f172, [%r281+24];
	ld.shared.f32 	%f173, [%r284+24];
	fma.rn.f32 	%f174, %f172, %f173, %f171;
	ld.shared.f32 	%f175, [%r281+28];
	ld.shared.f32 	%f176, [%r284+28];
	fma.rn.f32 	%f550, %f175, %f176, %f174;
	add.s32 	%r438, %r438, 8;
	setp.ne.s32 	%p50, %r438, %r23;
	mov.u32 	%r440, %r23;
	@%p50 bra 	$L__BB0_113;
$L__BB0_114:
	setp.eq.s32 	%p51, %r17, 0;
	@%p51 bra 	$L__BB0_122;
	setp.lt.u32 	%p52, %r18, 3;
	@%p52 bra 	$L__BB0_117;
	add.s32 	%r285, %r440, %r114;
	shl.b32 	%r286, %r285, 2;
	mov.u32 	%r287, sram;
	add.s32 	%r288, %r287, %r286;
	ld.shared.f32 	%f178, [%r288];
	add.s32 	%r289, %r440, %r117;
	shl.b32 	%r290, %r289, 2;
	add.s32 	%r291, %r5, %r290;
	ld.shared.f32 	%f179, [%r291];
	fma.rn.f32 	%f180, %f178, %f179, %f550;
	ld.shared.f32 	%f181, [%r288+4];
	ld.shared.f32 	%f182, [%r291+4];
	fma.rn.f32 	%f183, %f181, %f182, %f180;
	ld.shared.f32 	%f184, [%r288+8];
	ld.shared.f32 	%f185, [%r291+8];
	fma.rn.f32 	%f186, %f184, %f185, %f183;
	ld.shared.f32 	%f187, [%r288+12];
	ld.shared.f32 	%f188, [%r291+12];
	fma.rn.f32 	%f550, %f187, %f188, %f186;
	add.s32 	%r440, %r440, 4;
$L__BB0_117:
	setp.eq.s32 	%p53, %r21, 0;
	@%p53 bra 	$L__BB0_122;
	setp.eq.s32 	%p54, %r22, 0;
	@%p54 bra 	$L__BB0_120;
	add.s32 	%r292, %r440, %r114;
	shl.b32 	%r293, %r292, 2;
	mov.u32 	%r294, sram;
	add.s32 	%r295, %r294, %r293;
	ld.shared.f32 	%f190, [%r295];
	add.s32 	%r296, %r440, %r117;
	shl.b32 	%r297, %r296, 2;
	add.s32 	%r298, %r5, %r297;
	ld.shared.f32 	%f191, [%r298];
	fma.rn.f32 	%f192, %f190, %f191, %f550;
	ld.shared.f32 	%f193, [%r295+4];
	ld.shared.f32 	%f194, [%r298+4];
	fma.rn.f32 	%f550, %f193, %f194, %f192;
	add.s32 	%r440, %r440, 2;
$L__BB0_120:
	setp.eq.s32 	%p55, %r24, 0;
	@%p55 bra 	$L__BB0_122;
	add.s32 	%r299, %r440, %r114;
	shl.b32 	%r300, %r299, 2;
	mov.u32 	%r301, sram;
	add.s32 	%r302, %r301, %r300;
	ld.shared.f32 	%f195, [%r302];
	add.s32 	%r303, %r440, %r117;
	shl.b32 	%r304, %r303, 2;
	add.s32 	%r305, %r5, %r304;
	ld.shared.f32 	%f196, [%r305];
	fma.rn.f32 	%f550, %f195, %f196, %f550;
$L__BB0_122:
	mul.f32 	%f197, %f1, %f550;
	add.s32 	%r306, %r437, %r115;
	shl.b32 	%r307, %r306, 2;
	add.s32 	%r308, %r7, %r307;
	st.shared.f32 	[%r308], %f197;
	add.s32 	%r437, %r437, 1;
	setp.ne.s32 	%p56, %r437, %r168;
	@%p56 bra 	$L__BB0_111;
	add.s32 	%r436, %r436, 1;
	setp.eq.s32 	%p57, %r436, %r169;
	@%p57 bra 	$L__BB0_10;
	bra.uni 	$L__BB0_110;
$L__BB0_124:
	setp.lt.u32 	%p77, %r14, 15;
	mov.b32 	%r411, 0;
	@%p77 bra 	$L__BB0_34;
	mul.f32 	%f45, %f12, 0f00000000;
	mov.b32 	%r409, 0;
$L__BB0_126:
	.pragma "nounroll";
	add.s32 	%r351, %r53, %r409;
	mul.wide.s32 	%rd49, %r351, 4;
	add.s64 	%rd50, %rd4, %rd49;
	ld.global.f32 	%f381, [%rd50];
	fma.rn.f32 	%f382, %f11, %f381, %f45;
	mul.f32 	%f383, %f14, %f382;
	st.global.f32 	[%rd50], %f383;
	ld.global.f32 	%f384, [%rd50+4];
	fma.rn.f32 	%f385, %f11, %f384, %f45;
	mul.f32 	%f386, %f14, %f385;
	st.global.f32 	[%rd50+4], %f386;
	ld.global.f32 	%f387, [%rd50+8];
	fma.rn.f32 	%f388, %f11, %f387, %f45;
	mul.f32 	%f389, %f14, %f388;
	st.global.f32 	[%rd50+8], %f389;
	ld.global.f32 	%f390, [%rd50+12];
	fma.rn.f32 	%f391, %f11, %f390, %f45;
	mul.f32 	%f392, %f14, %f391;
	st.global.f32 	[%rd50+12], %f392;
	ld.global.f32 	%f393, [%rd50+16];
	fma.rn.f32 	%f394, %f11, %f393, %f45;
	mul.f32 	%f395, %f14, %f394;
	st.global.f32 	[%rd50+16], %f395;
	ld.global.f32 	%f396, [%rd50+20];
	fma.rn.f32 	%f397, %f11, %f396, %f45;
	mul.f32 	%f398, %f14, %f397;
	st.global.f32 	[%rd50+20], %f398;
	ld.global.f32 	%f399, [%rd50+24];
	fma.rn.f32 	%f400, %f11, %f399, %f45;
	mul.f32 	%f401, %f14, %f400;
	st.global.f32 	[%rd50+24], %f401;
	ld.global.f32 	%f402, [%rd50+28];
	fma.rn.f32 	%f403, %f11, %f402, %f45;
	mul.f32 	%f404, %f14, %f403;
	st.global.f32 	[%rd50+28], %f404;
	ld.global.f32 	%f405, [%rd50+32];
	fma.rn.f32 	%f406, %f11, %f405, %f45;
	mul.f32 	%f407, %f14, %f406;
	st.global.f32 	[%rd50+32], %f407;
	ld.global.f32 	%f408, [%rd50+36];
	fma.rn.f32 	%f409, %f11, %f408, %f45;
	mul.f32 	%f410, %f14, %f409;
	st.global.f32 	[%rd50+36], %f410;
	ld.global.f32 	%f411, [%rd50+40];
	fma.rn.f32 	%f412, %f11, %f411, %f45;
	mul.f32 	%f413, %f14, %f412;
	st.global.f32 	[%rd50+40], %f413;
	ld.global.f32 	%f414, [%rd50+44];
	fma.rn.f32 	%f415, %f11, %f414, %f45;
	mul.f32 	%f416, %f14, %f415;
	st.global.f32 	[%rd50+44], %f416;
	ld.global.f32 	%f417, [%rd50+48];
	fma.rn.f32 	%f418, %f11, %f417, %f45;
	mul.f32 	%f419, %f14, %f418;
	st.global.f32 	[%rd50+48], %f419;
	ld.global.f32 	%f420, [%rd50+52];
	fma.rn.f32 	%f421, %f11, %f420, %f45;
	mul.f32 	%f422, %f14, %f421;
	st.global.f32 	[%rd50+52], %f422;
	ld.global.f32 	%f423, [%rd50+56];
	fma.rn.f32 	%f424, %f11, %f423, %f45;
	mul.f32 	%f425, %f14, %f424;
	st.global.f32 	[%rd50+56], %f425;
	ld.global.f32 	%f426, [%rd50+60];
	fma.rn.f32 	%f427, %f11, %f426, %f45;
	mul.f32 	%f428, %f14, %f427;
	st.global.f32 	[%rd50+60], %f428;
	add.s32 	%r409, %r409, 16;
	setp.eq.s32 	%p78, %r409, %r25;
	mov.u32 	%r411, %r25;
	@%p78 bra 	$L__BB0_34;
	bra.uni 	$L__BB0_126;
$L__BB0_127:
	min.s32 	%r175, %r168, %r167;
	setp.lt.s32 	%p5, %r175, 1;
	@%p5 bra 	$L__BB0_147;
	add.s32 	%r138, %r167, -1;
	and.b32  	%r139, %r167, 7;
	add.s32 	%r140, %r139, -1;
	and.b32  	%r141, %r167, 3;
	and.b32  	%r142, %r167, 2147483640;
	and.b32  	%r143, %r167, 1;
	mov.b32 	%r447, 0;
$L__BB0_129:
	ld.param.u32 	%r396, [_Z24serial_flash_attn_kerneliiiiPfS_S_iiiiS_S_S__param_1];
	mul.lo.s32 	%r145, %r447, %r396;
	mov.b32 	%r448, 0;
$L__BB0_130:
	add.s32 	%r179, %r448, %r145;
	mul.lo.s32 	%r147, %r4, %r179;
	mov.b32 	%r449, 0;
$L__BB0_131:
	mad.lo.s32 	%r149, %r2, %r449, %r147;
	mov.b32 	%r450, 0;
$L__BB0_132:
	setp.lt.u32 	%p6, %r138, 7;
	mul.lo.s32 	%r151, %r450, %r167;
	add.s32 	%r152, %r149, %r151;
	mov.b32 	%r453, 0;
	@%p6 bra 	$L__BB0_135;
	mov.b32 	%r451, 0;
$L__BB0_134:
	.pragma "nounroll";
	add.s32 	%r183, %r152, %r451;
	mul.wide.s32 	%rd17, %r183, 4;
	add.s64 	%rd18, %rd2, %rd17;
	ld.global.f32 	%f60, [%rd18];
	add.s32 	%r184, %r451, %r151;
	shl.b32 	%r185, %r184, 2;
	add.s32 	%r186, %r5, %r185;
	st.shared.f32 	[%r186], %f60;
	add.s64 	%rd19, %rd1, %rd17;
	ld.global.f32 	%f61, [%rd19];
	add.s32 	%r187, %r6, %r185;
	st.shared.f32 	[%r187], %f61;
	ld.global.f32 	%f62, [%rd18+4];
	st.shared.f32 	[%r186+4], %f62;
	ld.global.f32 	%f63, [%rd19+4];
	st.shared.f32 	[%r187+4], %f63;
	ld.global.f32 	%f64, [%rd18+8];
	st.shared.f32 	[%r186+8], %f64;
	ld.global.f32 	%f65, [%rd19+8];
	st.shared.f32 	[%r187+8], %f65;
	ld.global.f32 	%f66, [%rd18+12];
	st.shared.f32 	[%r186+12], %f66;
	ld.global.f32 	%f67, [%rd19+12];
	st.shared.f32 	[%r187+12], %f67;
	ld.global.f32 	%f68, [%rd18+16];
	st.shared.f32 	[%r186+16], %f68;
	ld.global.f32 	%f69, [%rd19+16];
	st.shared.f32 	[%r187+16], %f69;
	ld.global.f32 	%f70, [%rd18+20];
	st.shared.f32 	[%r186+20], %f70;
	ld.global.f32 	%f71, [%rd19+20];
	st.shared.f32 	[%r187+20], %f71;
	ld.global.f32 	%f72, [%rd18+24];
	st.shared.f32 	[%r186+24], %f72;
	ld.global.f32 	%f73, [%rd19+24];
	st.shared.f32 	[%r187+24], %f73;
	ld.global.f32 	%f74, [%rd18+28];
	st.shared.f32 	[%r186+28], %f74;
	ld.global.f32 	%f75, [%rd19+28];
	st.shared.f32 	[%r187+28], %f75;
	add.s32 	%r451, %r451, 8;
	setp.ne.s32 	%p7, %r451, %r142;
	mov.u32 	%r453, %r142;
	@%p7 bra 	$L__BB0_134;
$L__BB0_135:
	setp.eq.s32 	%p8, %r139, 0;
	@%p8 bra 	$L__BB0_143;
	setp.lt.u32 	%p9, %r140, 3;
	@%p9 bra 	$L__BB0_138;
	add.s32 	%r188, %r152, %r453;
	mul.wide.s32 	%rd20, %r188, 4;
	add.s64 	%rd21, %rd2, %rd20;
	ld.global.f32 	%f76, [%rd21];
	add.s32 	%r189, %r453, %r151;
	shl.b32 	%r190, %r189, 2;
	add.s32 	%r191, %r5, %r190;
	st.shared.f32 	[%r191], %f76;
	add.s64 	%rd22, %rd1, %rd20;
	ld.global.f32 	%f77, [%rd22];
	add.s32 	%r192, %r6, %r190;
	st.shared.f32 	[%r192], %f77;
	ld.global.f32 	%f78, [%rd21+4];
	st.shared.f32 	[%r191+4], %f78;
	ld.global.f32 	%f79, [%rd22+4];
	st.shared.f32 	[%r192+4], %f79;
	ld.global.f32 	%f80, [%rd21+8];
	st.shared.f32 	[%r191+8], %f80;
	ld.global.f32 	%f81, [%rd22+8];
	st.shared.f32 	[%r192+8], %f81;
	ld.global.f32 	%f82, [%rd21+12];
	st.shared.f32 	[%r191+12], %f82;
	ld.global.f32 	%f83, [%rd22+12];
	st.shared.f32 	[%r192+12], %f83;
	add.s32 	%r453, %r453, 4;
$L__BB0_138:
	setp.eq.s32 	%p10, %r141, 0;
	@%p10 bra 	$L__BB0_143;
	setp.eq.s32 	%p11, %r141, 1;
	@%p11 bra 	$L__BB0_141;
	add.s32 	%r193, %r152, %r453;
	mul.wide.s32 	%rd23, %r193, 4;
	add.s64 	%rd24, %rd2, %rd23;
	ld.global.f32 	%f84, [%rd24];
	add.s32 	%r194, %r453, %r151;
	shl.b32 	%r195, %r194, 2;
	add.s32 	%r196, %r5, %r195;
	st.shared.f32 	[%r196], %f84;
	add.s64 	%rd25, %rd1, %rd23;
	ld.global.f32 	%f85, [%rd25];
	add.s32 	%r197, %r6, %r195;
	st.shared.f32 	[%r197], %f85;
	ld.global.f32 	%f86, [%rd24+4];
	st.shared.f32 	[%r196+4], %f86;
	ld.global.f32 	%f87, [%rd25+4];
	st.shared.f32 	[%r197+4], %f87;
	add.s32 	%r453, %r453, 2;
$L__BB0_141:
	setp.eq.s32 	%p12, %r143, 0;
	@%p12 bra 	$L__BB0_143;
	add.s32 	%r198, %r152, %r453;
	mul.wide.s32 	%rd26, %r198, 4;
	add.s64 	%rd27, %rd2, %rd26;
	ld.global.f32 	%f88, [%rd27];
	add.s32 	%r199, %r453, %r151;
	shl.b32 	%r200, %r199, 2;
	add.s32 	%r201, %r5, %r200;
	st.shared.f32 	[%r201], %f88;
	add.s64 	%rd28, %rd1, %rd26;
	ld.global.f32 	%f89, [%rd28];
	add.s32 	%r202, %r6, %r200;
	st.shared.f32 	[%r202], %f89;
$L__BB0_143:
	add.s32 	%r450, %r450, 1;
	setp.ne.s32 	%p13, %r450, %r168;
	@%p13 bra 	$L__BB0_132;
	add.s32 	%r449, %r449, 1;
	setp.ne.s32 	%p14, %r449, %r170;
	@%p14 bra 	$L__BB0_131;
	ld.param.u32 	%r397, [_Z24serial_flash_attn_kerneliiiiPfS_S_iiiiS_S_S__param_1];
	add.s32 	%r448, %r448, 1;
	setp.ne.s32 	%p15, %r448, %r397;
	@%p15 bra 	$L__BB0_130;
	ld.param.u32 	%r393, [_Z24serial_flash_attn_kerneliiiiPfS_S_iiiiS_S_S__param_0];
	add.s32 	%r447, %r447, 1;
	setp.ne.s32 	%p16, %r447, %r393;
	@%p16 bra 	$L__BB0_129;
$L__BB0_147:
	ret;

}
	// .globl	_Z26parallel_flash_attn_kerneliiiiPfS_S_iiiiS_S_S_
.visible .entry _Z26parallel_flash_attn_kerneliiiiPfS_S_iiiiS_S_S_(
	.param .u32 _Z26parallel_flash_attn_kerneliiiiPfS_S_iiiiS_S_S__param_0,
	.param .u32 _Z26parallel_flash_attn_kerneliiiiPfS_S_iiiiS_S_S__param_1,
	.param .u32 _Z26parallel_flash_attn_kerneliiiiPfS_S_iiiiS_S_S__param_2,
	.param .u32 _Z26parallel_flash_attn_kerneliiiiPfS_S_iiiiS_S_S__param_3,
	.param .u64 .ptr .align 1 _Z26parallel_flash_attn_kerneliiiiPfS_S_iiiiS_S_S__param_4,
	.param .u64 .ptr .align 1 _Z26parallel_flash_attn_kerneliiiiPfS_S_iiiiS_S_S__param_5,
	.param .u64 .ptr .align 1 _Z26parallel_flash_attn_kerneliiiiPfS_S_iiiiS_S_S__param_6,
	.param .u32 _Z26parallel_flash_attn_kerneliiiiPfS_S_iiiiS_S_S__param_7,
	.param .u32 _Z26parallel_flash_attn_kerneliiiiPfS_S_iiiiS_S_S__param_8,
	.param .u32 _Z26parallel_flash_attn_kerneliiiiPfS_S_iiiiS_S_S__param_9,
	.param .u32 _Z26parallel_flash_attn_kerneliiiiPfS_S_iiiiS_S_S__param_10,
	.param .u64 .ptr .align 1 _Z26parallel_flash_attn_kerneliiiiPfS_S_iiiiS_S_S__param_11,
	.param .u64 .ptr .align 1 _Z26parallel_flash_attn_kerneliiiiPfS_S_iiiiS_S_S__param_12,
	.param .u64 .ptr .align 1 _Z26parallel_flash_attn_kerneliiiiPfS_S_iiiiS_S_S__param_13
)
{
	.reg .pred 	%p<77>;
	.reg .b32 	%r<351>;
	.reg .b32 	%f<529>;
	.reg .b64 	%rd<48>;

	ld.param.u32 	%r123, [_Z26parallel_flash_attn_kerneliiiiPfS_S_iiiiS_S_S__param_1];
	ld.param.u32 	%r124, [_Z26parallel_flash_attn_kerneliiiiPfS_S_iiiiS_S_S__param_2];
	ld.param.u32 	%r118, [_Z26parallel_flash_attn_kerneliiiiPfS_S_iiiiS_S_S__param_3];
	ld.param.u64 	%rd15, [_Z26parallel_flash_attn_kerneliiiiPfS_S_iiiiS_S_S__param_4];
	ld.param.u64 	%rd16, [_Z26parallel_flash_attn_kerneliiiiPfS_S_iiiiS_S_S__param_5];
	ld.param.u64 	%rd17, [_Z26parallel_flash_attn_kerneliiiiPfS_S_iiiiS_S_S__param_6];
	ld.param.u32 	%r119, [_Z26parallel_flash_attn_kerneliiiiPfS_S_iiiiS_S_S__param_7];
	ld.param.u32 	%r120, [_Z26parallel_flash_attn_kerneliiiiPfS_S_iiiiS_S_S__param_8];
	ld.param.u32 	%r121, [_Z26parallel_flash_attn_kerneliiiiPfS_S_iiiiS_S_S__param_9];
	ld.param.u32 	%r122, [_Z26parallel_flash_attn_kerneliiiiPfS_S_iiiiS_S_S__param_10];
	ld.param.u64 	%rd18, [_Z26parallel_flash_attn_kerneliiiiPfS_S_iiiiS_S_S__param_11];
	ld.param.u64 	%rd13, [_Z26parallel_flash_attn_kerneliiiiPfS_S_iiiiS_S_S__param_12];
	ld.param.u64 	%rd14, [_Z26parallel_flash_attn_kerneliiiiPfS_S_iiiiS_S_S__param_13];
	cvta.to.global.u64 	%rd1, %rd17;
	cvta.to.global.u64 	%rd2, %rd16;
	cvta.to.global.u64 	%rd3, %rd15;
	cvta.to.global.u64 	%rd4, %rd18;
	cvt.rn.f32.s32 	%f58, %r118;
	sqrt.rn.f32 	%f59, %f58;
	rcp.rn.f32 	%f1, %f59;
	mul.lo.s32 	%r1, %r120, %r118;
	mul.lo.s32 	%r2, %r119, %r118;
	mov.u32 	%r125, %ctaid.x;
	mov.u32 	%r126, %ctaid.y;
	mad.lo.s32 	%r127, %r123, %r125, %r126;
	mul.lo.s32 	%r128, %r118, %r124;
	mul.lo.s32 	%r3, %r128, %r127;
	mul.lo.s32 	%r4, %r127, %r124;
	setp.lt.s32 	%p1, %r121, 1;
	@%p1 bra 	$L__BB1_112;
	shl.b32 	%r130, %r1, 2;
	mov.u32 	%r131, sram;
	add.s32 	%r5, %r131, %r130;
	shl.b32 	%r132, %r2, 2;
	add.s32 	%r6, %r5, %r132;
	mov.u32 	%r7, %tid.x;
	mov.u32 	%r8, %ntid.x;
	mul.lo.s32 	%r9, %r118, %r7;
	mul.lo.s32 	%r133, %r119, %r7;
	add.s32 	%r134, %r6, %r132;
	shl.b32 	%r135, %r133, 2;
	add.s32 	%r10, %r134, %r135;
	add.s32 	%r11, %r118, -1;
	and.b32  	%r12, %r118, 15;
	and.b32  	%r13, %r118, 7;
	add.s32 	%r14, %r13, -1;
	add.s32 	%r136, %r119, -1;
	and.b32  	%r15, %r119, 7;
	add.s32 	%r16, %r15, -1;
	and.b32  	%r17, %r119, 3;
	add.s32 	%r18, %r17, -1;
	add.s32 	%r19, %r119, -2;
	add.s32 	%r137, %r119, 15;
	and.b32  	%r138, %r137, 15;
	add.s32 	%r20, %r138, -1;
	add.s32 	%r139, %r119, 7;
	and.b32  	%r140, %r139, 7;
	add.s32 	%r21, %r140, -1;
	and.b32  	%r22, %r118, 3;
	add.s32 	%r23, %r22, -1;
	and.b32  	%r24, %r118, 2147483640;
	and.b32  	%r25, %r118, 1;
	and.b32  	%r26, %r118, 2147483632;
	mul.f32 	%f2, %f1, 0f00000000;
	and.b32  	%r27, %r119, 2147483640;
	and.b32  	%r28, %r119, 1;
	and.b32  	%r29, %r136, 15;
	and.b32  	%r30, %r136, -16;
	and.b32  	%r31, %r137, 7;
	and.b32  	%r32, %r139, 3;
	and.b32  	%r33, %r119, 2147483644;
	neg.s32 	%r34, %r24;
	add.s64 	%rd5, %rd2, 16;
	add.s64 	%rd6, %rd1, 16;
	shl.b32 	%r35, %r120, 2;
	shl.b32 	%r141, %r119, 2;
	add.s32 	%r36, %r35, %r141;
	cvta.to.global.u64 	%rd7, %rd14;
	cvta.to.global.u64 	%rd8, %rd13;
	mov.b32 	%r312, 0;
$L__BB1_2:
	setp.ge.s32 	%p2, %r7, %r119;
	@%p2 bra 	$L__BB1_17;
	setp.lt.s32 	%p3, %r118, 1;
	@%p3 bra 	$L__BB1_17;
	mad.lo.s32 	%r38, %r2, %r312, %r3;
	mov.u32 	%r313, %r7;
$L__BB1_5:
	setp.lt.u32 	%p4, %r11, 7;
	mul.lo.s32 	%r40, %r313, %r118;
	add.s32 	%r41, %r38, %r40;
	mov.b32 	%r319, 0;
	@%p4 bra 	$L__BB1_8;
	shl.b32 	%r143, %r313, 2;
	add.s32 	%r144, %r35, %r143;
	mov.u32 	%r145, sram;
	add.s32 	%r146, %r145, 16;
	mad.lo.s32 	%r315, %r118, %r144, %r146;
	add.s32 	%r147, %r36, %r143;
	mad.lo.s32 	%r314, %r118, %r147, %r146;
	mov.u32 	%r316, %r41;
	mov.u32 	%r317, %r34;
$L__BB1_7:
	.pragma "nounroll";
	mul.wide.s32 	%rd19, %r316, 4;
	add.s64 	%rd20, %rd5, %rd19;
	add.s64 	%rd21, %rd6, %rd19;
	ld.global.f32 	%f60, [%rd20+-16];
	st.shared.f32 	[%r315+-16], %f60;
	ld.global.f32 	%f61, [%rd21+-16];
	st.shared.f32 	[%r314+-16], %f61;
	ld.global.f32 	%f62, [%rd20+-12];
	st.shared.f32 	[%r315+-12], %f62;
	ld.global.f32 	%f63, [%rd21+-12];
	st.shared.f32 	[%r314+-12], %f63;
	ld.global.f32 	%f64, [%rd20+-8];
	st.shared.f32 	[%r315+-8], %f64;
	ld.global.f32 	%f65, [%rd21+-8];
	st.shared.f32 	[%r314+-8], %f65;
	ld.global.f32 	%f66, [%rd20+-4];
	st.shared.f32 	[%r315+-4], %f66;
	ld.global.f32 	%f67, [%rd21+-4];
	st.shared.f32 	[%r314+-4], %f67;
	ld.global.f32 	%f68, [%rd20];
	st.shared.f32 	[%r315], %f68;
	ld.global.f32 	%f69, [%rd21];
	st.shared.f32 	[%r314], %f69;
	ld.global.f32 	%f70, [%rd20+4];
	st.shared.f32 	[%r315+4], %f70;
	ld.global.f32 	%f71, [%rd21+4];
	st.shared.f32 	[%r314+4], %f71;
	ld.global.f32 	%f72, [%rd20+8];
	st.shared.f32 	[%r315+8], %f72;
	ld.global.f32 	%f73, [%rd21+8];
	st.shared.f32 	[%r314+8], %f73;
	ld.global.f32 	%f74, [%rd20+12];
	st.shared.f32 	[%r315+12], %f74;
	ld.global.f32 	%f75, [%rd21+12];
	st.shared.f32 	[%r314+12], %f75;
	add.s32 	%r317, %r317, 8;
	add.s32 	%r316, %r316, 8;
	add.s32 	%r315, %r315, 32;
	add.s32 	%r314, %r314, 32;
	setp.ne.s32 	%p5, %r317, 0;
	mov.u32 	%r319, %r24;
	@%p5 bra 	$L__BB1_7;
$L__BB1_8:
	setp.eq.s32 	%p6, %r13, 0;
	@%p6 bra 	$L__BB1_16;
	setp.lt.u32 	%p7, %r14, 3;
	@%p7 bra 	$L__BB1_11;
	add.s32 	%r148, %r41, %r319;
	mul.wide.s32 	%rd22, %r148, 4;
	add.s64 	%rd23, %rd2, %rd22;
	ld.global.f32 	%f76, [%rd23];
	add.s32 	%r149, %r319, %r40;
	shl.b32 	%r150, %r149, 2;
	add.s32 	%r151, %r5, %r150;
	st.shared.f32 	[%r151], %f76;
	add.s64 	%rd24, %rd1, %rd22;
	ld.global.f32 	%f77, [%rd24];
	add.s32 	%r152, %r6, %r150;
	st.shared.f32 	[%r152], %f77;
	ld.global.f32 	%f78, [%rd23+4];
	st.shared.f32 	[%r151+4], %f78;
	ld.global.f32 	%f79, [%rd24+4];
	st.shared.f32 	[%r152+4], %f79;
	ld.global.f32 	%f80, [%rd23+8];
	st.shared.f32 	[%r151+8], %f80;
	ld.global.f32 	%f81, [%rd24+8];
	st.shared.f32 	[%r152+8], %f81;
	ld.global.f32 	%f82, [%rd23+12];
	st.shared.f32 	[%r151+12], %f82;
	ld.global.f32 	%f83, [%rd24+12];
	st.shared.f32 	[%r152+12], %f83;
	add.s32 	%r319, %r319, 4;
$L__BB1_11:
	setp.eq.s32 	%p8, %r22, 0;
	@%p8 bra 	$L__BB1_16;
	setp.eq.s32 	%p9, %r23, 0;
	@%p9 bra 	$L__BB1_14;
	add.s32 	%r153, %r41, %r319;
	mul.wide.s32 	%rd25, %r153, 4;
	add.s64 	%rd26, %rd2, %rd25;
	ld.global.f32 	%f84, [%rd26];
	add.s32 	%r154, %r319, %r40;
	shl.b32 	%r155, %r154, 2;
	add.s32 	%r156, %r5, %r155;
	st.shared.f32 	[%r156], %f84;
	add.s64 	%rd27, %rd1, %rd25;
	ld.global.f32 	%f85, [%rd27];
	add.s32 	%r157, %r6, %r155;
	st.shared.f32 	[%r157], %f85;
	ld.global.f32 	%f86, [%rd26+4];
	st.shared.f32 	[%r156+4], %f86;
	ld.global.f32 	%f87, [%rd27+4];
	st.shared.f32 	[%r157+4], %f87;
	add.s32 	%r319, %r319, 2;
$L__BB1_14:
	setp.eq.s32 	%p10, %r25, 0;
	@%p10 bra 	$L__BB1_16;
	add.s32 	%r158, %r41, %r319;
	mul.wide.s32 	%rd28, %r158, 4;
	add.s64 	%rd29, %rd2, %rd28;
	ld.global.f32 	%f88, [%rd29];
	add.s32 	%r159, %r319, %r40;
	shl.b32 	%r160, %r159, 2;
	add.s32 	%r161, %r5, %r160;
	st.shared.f32 	[%r161], %f88;
	add.s64 	%rd30, %rd1, %rd28;
	ld.global.f32 	%f89, [%rd30];
	add.s32 	%r162, %r6, %r160;
	st.shared.f32 	[%r162], %f89;
$L__BB1_16:
	add.s32 	%r313, %r313, %r8;
	setp.lt.s32 	%p11, %r313, %r119;
	@%p11 bra 	$L__BB1_5;
$L__BB1_17:
	setp.lt.s32 	%p12, %r122, 1;
	bar.sync 	0;
	@%p12 bra 	$L__BB1_111;
	mov.b32 	%r321, 0;
$L__BB1_19:
	setp.lt.s32 	%p13, %r118, 1;
	@%p13 bra 	$L__BB1_33;
	setp.lt.u32 	%p14, %r11, 15;
	add.s32 	%r165, %r3, %r9;
	mad.lo.s32 	%r59, %r1, %r321, %r165;
	mov.b32 	%r323, 0;
	@%p14 bra 	$L__BB1_23;
	mov.b32 	%r330, 0;
$L__BB1_22:
	.pragma "nounroll";
	add.s32 	%r167, %r59, %r330;
	mul.wide.s32 	%rd31, %r167, 4;
	add.s64 	%rd32, %rd3, %rd31;
	ld.global.f32 	%f90, [%rd32];
	add.s32 	%r168, %r330, %r9;
	shl.b32 	%r169, %r168, 2;
	mov.u32 	%r170, sram;
	add.s32 	%r171, %r170, %r169;
	st.shared.f32 	[%r171], %f90;
	ld.global.f32 	%f91, [%rd32+4];
	st.shared.f32 	[%r171+4], %f91;
	ld.global.f32 	%f92, [%rd32+8];
	st.shared.f32 	[%r171+8], %f92;
	ld.global.f32 	%f93, [%rd32+12];
	st.shared.f32 	[%r171+12], %f93;
	ld.global.f32 	%f94, [%rd32+16];
	st.shared.f32 	[%r171+16], %f94;
	ld.global.f32 	%f95, [%rd32+20];
	st.shared.f32 	[%r171+20], %f95;
	ld.global.f32 	%f96, [%rd32+24];
	st.shared.f32 	[%r171+24], %f96;
	ld.global.f32 	%f97, [%rd32+28];
	st.shared.f32 	[%r171+28], %f97;
	ld.global.f32 	%f98, [%rd32+32];
	st.shared.f32 	[%r171+32], %f98;
	ld.global.f32 	%f99, [%rd32+36];
	st.shared.f32 	[%r171+36], %f99;
	ld.global.f32 	%f100, [%rd32+40];
	st.shared.f32 	[%r171+40], %f100;
	ld.global.f32 	%f101, [%rd32+44];
	st.shared.f32 	[%r171+44], %f101;
	ld.global.f32 	%f102, [%rd32+48];
	st.shared.f32 	[%r171+48], %f102;
	ld.global.f32 	%f103, [%rd32+52];
	st.shared.f32 	[%r171+52], %f103;
	ld.global.f32 	%f104, [%rd32+56];
	st.shared.f32 	[%r171+56], %f104;
	ld.global.f32 	%f105, [%rd32+60];
	st.shared.f32 	[%r171+60], %f105;
	add.s32 	%r330, %r330, 16;
	setp.eq.s32 	%p15, %r330, %r26;
	mov.u32 	%r323, %r26;
	@%p15 bra 	$L__BB1_23;
	bra.uni 	$L__BB1_22;
$L__BB1_23:
	setp.eq.s32 	%p16, %r12, 0;
	@%p16 bra 	$L__BB1_33;
	add.s32 	%r172, %r12, -1;
	setp.lt.u32 	%p17, %r172, 7;
	@%p17 bra 	$L__BB1_26;
	add.s32 	%r173, %r59, %r323;
	mul.wide.s32 	%rd33, %r173, 4;
	add.s64 	%rd34, %rd3, %rd33;
	ld.global.f32 	%f106, [%rd34];
	add.s32 	%r174, %r323, %r9;
	shl.b32 	%r175, %r174, 2;
	mov.u32 	%r176, sram;
	add.s32 	%r177, %r176, %r175;
	st.shared.f32 	[%r177], %f106;
	ld.global.f32 	%f107, [%rd34+4];
	st.shared.f32 	[%r177+4], %f107;
	ld.global.f32 	%f108, [%rd34+8];
	st.shared.f32 	[%r177+8], %f108;
	ld.global.f32 	%f109, [%rd34+12];
	st.shared.f32 	[%r177+12], %f109;
	ld.global.f32 	%f110, [%rd34+16];
	st.shared.f32 	[%r177+16], %f110;
	ld.global.f32 	%f111, [%rd34+20];
	st.shared.f32 	[%r177+20], %f111;
	ld.global.f32 	%f112, [%rd34+24];
	st.shared.f32 	[%r177+24], %f112;
	ld.global.f32 	%f113, [%rd34+28];
	st.shared.f32 	[%r177+28], %f113;
	add.s32 	%r323, %r323, 8;
$L__BB1_26:
	setp.eq.s32 	%p18, %r13, 0;
	@%p18 bra 	$L__BB1_33;
	setp.lt.u32 	%p19, %r14, 3;
	@%p19 bra 	$L__BB1_29;
	add.s32 	%r178, %r59, %r323;
	mul.wide.s32 	%rd35, %r178, 4;
	add.s64 	%rd36, %rd3, %rd35;
	ld.global.f32 	%f114, [%rd36];
	add.s32 	%r179, %r323, %r9;
	shl.b32 	%r180, %r179, 2;
	mov.u32 	%r181, sram;
	add.s32 	%r182, %r181, %r180;
	st.shared.f32 	[%r182], %f114;
	ld.global.f32 	%f115, [%rd36+4];
	st.shared.f32 	[%r182+4], %f115;
	ld.global.f32 	%f116, [%rd36+8];
	st.shared.f32 	[%r182+8], %f116;
	ld.global.f32 	%f117, [%rd36+12];
	st.shared.f32 	[%r182+12], %f117;
	add.s32 	%r323, %r323, 4;
$L__BB1_29:
	setp.eq.s32 	%p20, %r22, 0;
	@%p20 bra 	$L__BB1_33;
	setp.eq.s32 	%p21, %r22, 1;
	add.s32 	%r183, %r59, %r323;
	mul.wide.s32 	%rd37, %r183, 4;
	add.s64 	%rd9, %rd3, %rd37;
	ld.global.f32 	%f118, [%rd9];
	add.s32 	%r184, %r323, %r9;
	shl.b32 	%r185, %r184, 2;
	mov.u32 	%r186, sram;
	add.s32 	%r65, %r186, %r185;
	st.shared.f32 	[%r65], %f118;
	@%p21 bra 	$L__BB1_33;
	setp.eq.s32 	%p22, %r22, 2;
	ld.global.f32 	%f119, [%rd9+4];
	st.shared.f32 	[%r65+4], %f119;
	@%p22 bra 	$L__BB1_33;
	ld.global.f32 	%f120, [%rd9+8];
	st.shared.f32 	[%r65+8], %f120;
$L__BB1_33:
	setp.lt.s32 	%p23, %r119, 1;
	@%p23 bra 	$L__BB1_59;
	@%p13 bra 	$L__BB1_48;
	mov.b32 	%r325, 0;
$L__BB1_36:
	setp.lt.u32 	%p32, %r11, 7;
	mul.lo.s32 	%r67, %r325, %r118;
	mov.f32 	%f506, 0f00000000;
	mov.b32 	%r328, 0;
	@%p32 bra 	$L__BB1_39;
	mov.f32 	%f506, 0f00000000;
	mov.b32 	%r326, 0;
$L__BB1_38:
	.pragma "nounroll";
	add.s32 	%r200, %r326, %r9;
	shl.b32 	%r201, %r200, 2;
	mov.u32 	%r202, sram;
	add.s32 	%r203, %r202, %r201;
	ld.shared.f32 	%f124, [%r203];
	add.s32 	%r204, %r326, %r67;
	shl.b32 	%r205, %r204, 2;
	add.s32 	%r206, %r5, %r205;
	ld.shared.f32 	%f125, [%r206];
	fma.rn.f32 	%f126, %f124, %f125, %f506;
	ld.shared.f32 	%f127, [%r203+4];
	ld.shared.f32 	%f128, [%r206+4];
	fma.rn.f32 	%f129, %f127, %f128, %f126;
	ld.shared.f32 	%f130, [%r203+8];
	ld.shared.f32 	%f131, [%r206+8];
	fma.rn.f32 	%f132, %f130, %f131, %f129;
	ld.shared.f32 	%f133, [%r203+12];
	ld.shared.f32 	%f134, [%r206+12];
	fma.rn.f32 	%f135, %f133, %f134, %f132;
	ld.shared.f32 	%f136, [%r203+16];
	ld.shared.f32 	%f137, [%r206+16];
	fma.rn.f32 	%f138, %f136, %f137, %f135;
	ld.shared.f32 	%f139, [%r203+20];
	ld.shared.f32 	%f140, [%r206+20];
	fma.rn.f32 	%f141, %f139, %f140, %f138;
	ld.shared.f32 	%f142, [%r203+24];
	ld.shared.f32 	%f143, [%r206+24];
	fma.rn.f32 	%f144, %f142, %f143, %f141;
	ld.shared.f32 	%f145, [%r203+28];
	ld.shared.f32 	%f146, [%r206+28];
	fma.rn.f32 	%f506, %f145, %f146, %f144;
	add.s32 	%r326, %r326, 8;
	setp.ne.s32 	%p33, %r326, %r24;
	mov.u32 	%r328, %r24;
	@%p33 bra 	$L__BB1_38;
$L__BB1_39:
	setp.eq.s32 	%p34, %r13, 0;
	@%p34 bra 	$L__BB1_47;
	setp.lt.u32 	%p35, %r14, 3;
	@%p35 bra 	$L__BB1_42;
	add.s32 	%r207, %r328, %r9;
	shl.b32 	%r208, %r207, 2;
	mov.u32 	%r209, sram;
	add.s32 	%r210, %r209, %r208;
	ld.shared.f32 	%f148, [%r210];
	add.s32 	%r211, %r328, %r67;
	shl.b32 	%r212, %r211, 2;
	add.s32 	%r213, %r5, %r212;
	ld.shared.f32 	%f149, [%r213];
	fma.rn.f32 	%f150, %f148, %f149, %f506;
	ld.shared.f32 	%f151, [%r210+4];
	ld.shared.f32 	%f152, [%r213+4];
	fma.rn.f32 	%f153, %f151, %f152, %f150;
	ld.shared.f32 	%f154, [%r210+8];
	ld.shared.f32 	%f155, [%r213+8];
	fma.rn.f32 	%f156, %f154, %f155, %f153;
	ld.shared.f32 	%f157, [%r210+12];
	ld.shared.f32 	%f158, [%r213+12];
	fma.rn.f32 	%f506, %f157, %f158, %f156;
	add.s32 	%r328, %r328, 4;
$L__BB1_42:
	setp.eq.s32 	%p36, %r22, 0;
	@%p36 bra 	$L__BB1_47;
	setp.eq.s32 	%p37, %r23, 0;
	@%p37 bra 	$L__BB1_45;
	add.s32 	%r214, %r328, %r9;
	shl.b32 	%r215, %r214, 2;
	mov.u32 	%r216, sram;
	add.s32 	%r217, %r216, %r215;
	ld.shared.f32 	%f160, [%r217];
	add.s32 	%r218, %r328, %r67;
	shl.b32 	%r219, %r218, 2;
	add.s32 	%r220, %r5, %r219;
	ld.shared.f32 	%f161, [%r220];
	fma.rn.f32 	%f162, %f160, %f161, %f506;
	ld.shared.f32 	%f163, [%r217+4];
	ld.shared.f32 	%f164, [%r220+4];
	fma.rn.f32 	%f506, %f163, %f164, %f162;
	add.s32 	%r328, %r328, 2;
$L__BB1_45:
	setp.eq.s32 	%p38, %r25, 0;
	@%p38 bra 	$L__BB1_47;
	add.s32 	%r221, %r328, %r9;
	shl.b32 	%r222, %r221, 2;
	mov.u32 	%r223, sram;
	add.s32 	%r224, %r223, %r222;
	ld.shared.f32 	%f165, [%r224];
	add.s32 	%r225, %r328, %r67;
	shl.b32 	%r226, %r225, 2;
	add.s32 	%r227, %r5, %r226;
	ld.shared.f32 	%f166, [%r227];
	fma.rn.f32 	%f506, %f165, %f166, %f506;
$L__BB1_47:
	mul.f32 	%f167, %f1, %f506;
	shl.b32 	%r228, %r325, 2;
	add.s32 	%r229, %r10, %r228;
	st.shared.f32 	[%r229], %f167;
	add.s32 	%r325, %r325, 1;
	setp.eq.s32 	%p39, %r325, %r119;
	@%p39 bra 	$L__BB1_59;
	bra.uni 	$L__BB1_36;
$L__BB1_48:
	setp.lt.u32 	%p25, %r119, 8;
	mov.b32 	%r333, 0;
	@%p25 bra 	$L__BB1_51;
	mov.b32 	%r331, 0;
$L__BB1_50:
	.pragma "nounroll";
	shl.b32 	%r189, %r331, 2;
	add.s32 	%r190, %r10, %r189;
	st.shared.f32 	[%r190], %f2;
	st.shared.f32 	[%r190+4], %f2;
	st.shared.f32 	[%r190+8], %f2;
	st.shared.f32 	[%r190+12], %f2;
	st.shared.f32 	[%r190+16], %f2;
	st.shared.f32 	[%r190+20], %f2;
	st.shared.f32 	[%r190+24], %f2;
	st.shared.f32 	[%r190+28], %f2;
	add.s32 	%r331, %r331, 8;
	setp.ne.s32 	%p26, %r331, %r27;
	mov.u32 	%r333, %r27;
	@%p26 bra 	$L__BB1_50;
$L__BB1_51:
	setp.eq.s32 	%p27, %r15, 0;
	@%p27 bra 	$L__BB1_59;
	setp.lt.u32 	%p28, %r16, 3;
	@%p28 bra 	$L__BB1_54;
	shl.b32 	%r191, %r333, 2;
	add.s32 	%r192, %r10, %r191;
	st.shared.f32 	[%r192], %f2;
	st.shared.f32 	[%r192+4], %f2;
	st.shared.f32 	[%r192+8], %f2;
	st.shared.f32 	[%r192+12], %f2;
	add.s32 	%r333, %r333, 4;
$L__BB1_54:
	setp.eq.s32 	%p29, %r17, 0;
	@%p29 bra 	$L__BB1_59;
	setp.eq.s32 	%p30, %r18, 0;
	@%p30 bra 	$L__BB1_57;
	shl.b32 	%r193, %r333, 2;
	add.s32 	%r194, %r10, %r193;
	st.shared.f32 	[%r194], %f2;
	st.shared.f32 	[%r194+4], %f2;
	add.s32 	%r333, %r333, 2;
$L__BB1_57:
	setp.eq.s32 	%p31, %r28, 0;
	@%p31 bra 	$L__BB1_59;
	shl.b32 	%r195, %r333, 2;
	add.s32 	%r196, %r10, %r195;
	st.shared.f32 	[%r196], %f2;
$L__BB1_59:
	setp.lt.s32 	%p40, %r119, 2;
	ld.shared.f32 	%f513, [%r10];
	@%p40 bra 	$L__BB1_73;
	setp.lt.u32 	%p41, %r19, 15;
	mov.b32 	%r336, 1;
	@%p41 bra 	$L__BB1_63;
	mov.b32 	%r338, 1;
$L__BB1_62:
	.pragma "nounroll";
	shl.b32 	%r232, %r338, 2;
	add.s32 	%r233, %r10, %r232;
	ld.shared.f32 	%f169, [%r233];
	max.f32 	%f170, %f513, %f169;
	ld.shared.f32 	%f171, [%r233+4];
	max.f32 	%f172, %f170, %f171;
	ld.shared.f32 	%f173, [%r233+8];
	max.f32 	%f174, %f172, %f173;
	ld.shared.f32 	%f175, [%r233+12];
	max.f32 	%f176, %f174, %f175;
	ld.shared.f32 	%f177, [%r233+16];
	max.f32 	%f178, %f176, %f177;
	ld.shared.f32 	%f179, [%r233+20];
	max.f32 	%f180, %f178, %f179;
	ld.shared.f32 	%f181, [%r233+24];
	max.f32 	%f182, %f180, %f181;
	ld.shared.f32 	%f183, [%r233+28];
	max.f32 	%f184, %f182, %f183;
	ld.shared.f32 	%f185, [%r233+32];
	max.f32 	%f186, %f184, %f185;
	ld.shared.f32 	%f187, [%r233+36];
	max.f32 	%f188, %f186, %f187;
	ld.shared.f32 	%f189, [%r233+40];
	max.f32 	%f190, %f188, %f189;
	ld.shared.f32 	%f191, [%r233+44];
	max.f32 	%f192, %f190, %f191;
	ld.shared.f32 	%f193, [%r233+48];
	max.f32 	%f194, %f192, %f193;
	ld.shared.f32 	%f195, [%r233+52];
	max.f32 	%f196, %f194, %f195;
	ld.shared.f32 	%f197, [%r233+56];
	max.f32 	%f198, %f196, %f197;
	ld.shared.f32 	%f199, [%r233+60];
	max.f32 	%f513, %f198, %f199;
	add.s32 	%r336, %r338, 16;
	add.s32 	%r234, %r338, 15;
	setp.eq.s32 	%p42, %r234, %r30;
	mov.u32 	%r338, %r336;
	@%p42 bra 	$L__BB1_63;
	bra.uni 	$L__BB1_62;
$L__BB1_63:
	setp.eq.s32 	%p43, %r29, 0;
	@%p43 bra 	$L__BB1_73;
	setp.lt.u32 	%p44, %r20, 7;
	@%p44 bra 	$L__BB1_66;
	shl.b32 	%r235, %r336, 2;
	add.s32 	%r236, %r10, %r235;
	ld.shared.f32 	%f201, [%r236];
	max.f32 	%f202, %f513, %f201;
	ld.shared.f32 	%f203, [%r236+4];
	max.f32 	%f204, %f202, %f203;
	ld.shared.f32 	%f205, [%r236+8];
	max.f32 	%f206, %f204, %f205;
	ld.shared.f32 	%f207, [%r236+12];
	max.f32 	%f208, %f206, %f207;
	ld.shared.f32 	%f209, [%r236+16];
	max.f32 	%f210, %f208, %f209;
	ld.shared.f32 	%f211, [%r236+20];
	max.f32 	%f212, %f210, %f211;
	ld.shared.f32 	%f213, [%r236+24];
	max.f32 	%f214, %f212, %f213;
	ld.shared.f32 	%f215, [%r236+28];
	max.f32 	%f513, %f214, %f215;
	add.s32 	%r336, %r336, 8;
$L__BB1_66:
	setp.eq.s32 	%p45, %r31, 0;
	@%p45 bra 	$L__BB1_73;
	setp.lt.u32 	%p46, %r21, 3;
	@%p46 bra 	$L__BB1_69;
	shl.b32 	%r237, %r336, 2;
	add.s32 	%r238, %r10, %r237;
	ld.shared.f32 	%f217, [%r238];
	max.f32 	%f218, %f513, %f217;
	ld.shared.f32 	%f219, [%r238+4];
	max.f32 	%f220, %f218, %f219;
	ld.shared.f32 	%f221, [%r238+8];
	max.f32 	%f222, %f220, %f221;
	ld.shared.f32 	%f223, [%r238+12];
	max.f32 	%f513, %f222, %f223;
	add.s32 	%r336, %r336, 4;
$L__BB1_69:
	setp.eq.s32 	%p47, %r32, 0;
	@%p47 bra 	$L__BB1_73;
	setp.eq.s32 	%p48, %r32, 1;
	shl.b32 	%r239, %r336, 2;
	add.s32 	%r90, %r10, %r239;
	ld.shared.f32 	%f224, [%r90];
	max.f32 	%f513, %f513, %f224;
	@%p48 bra 	$L__BB1_73;
	setp.eq.s32 	%p49, %r32, 2;
	ld.shared.f32 	%f225, [%r90+4];
	max.f32 	%f513, %f513, %f225;
	@%p49 bra 	$L__BB1_73;
	ld.shared.f32 	%f226, [%r90+8];
	max.f32 	%f513, %f513, %f226;
$L__BB1_73:
	mov.f32 	%f520, 0f00000000;
	@%p23 bra 	$L__BB1_82;
	setp.lt.u32 	%p51, %r119, 4;
	mov.f32 	%f520, 0f00000000;
	mov.b32 	%r341, 0;
	@%p51 bra 	$L__BB1_77;
	mov.f32 	%f520, 0f00000000;
	mov.b32 	%r339, 0;
$L__BB1_76:
	.pragma "nounroll";
	shl.b32 	%r242, %r339, 2;
	add.s32 	%r243, %r10, %r242;
	ld.shared.f32 	%f231, [%r243];
	sub.f32 	%f232, %f231, %f513;
	fma.rn.f32 	%f233, %f232, 0f3BBB989D, 0f3F000000;
	cvt.sat.f32.f32 	%f234, %f233;
	mov.f32 	%f235, 0f4B400001;
	mov.f32 	%f236, 0f437C0000;
	fma.rm.f32 	%f237, %f234, %f236, %f235;
	add.f32 	%f238, %f237, 0fCB40007F;
	neg.f32 	%f239, %f238;
	fma.rn.f32 	%f240, %f232, 0f3FB8AA3B, %f239;
	fma.rn.f32 	%f241, %f232, 0f32A57060, %f240;
	mov.b32 	%r244, %f237;
	shl.b32 	%r245, %r244, 23;
	mov.b32 	%f242, %r245;
	ex2.approx.ftz.f32 	%f243, %f241;
	mul.f32 	%f244, %f243, %f242;
	st.shared.f32 	[%r243], %f244;
	add.f32 	%f245, %f520, %f244;
	ld.shared.f32 	%f246, [%r243+4];
	sub.f32 	%f247, %f246, %f513;
	fma.rn.f32 	%f248, %f247, 0f3BBB989D, 0f3F000000;
	cvt.sat.f32.f32 	%f249, %f248;
	fma.rm.f32 	%f250, %f249, %f236, %f235;
	add.f32 	%f251, %f250, 0fCB40007F;
	neg.f32 	%f252, %f251;
	fma.rn.f32 	%f253, %f247, 0f3FB8AA3B, %f252;
	fma.rn.f32 	%f254, %f247, 0f32A57060, %f253;
	mov.b32 	%r246, %f250;
	shl.b32 	%r247, %r246, 23;
	mov.b32 	%f255, %r247;
	ex2.approx.ftz.f32 	%f256, %f254;
	mul.f32 	%f257, %f256, %f255;
	st.shared.f32 	[%r243+4], %f257;
	add.f32 	%f258, %f245, %f257;
	ld.shared.f32 	%f259, [%r243+8];
	sub.f32 	%f260, %f259, %f513;
	fma.rn.f32 	%f261, %f260, 0f3BBB989D, 0f3F000000;
	cvt.sat.f32.f32 	%f262, %f261;
	fma.rm.f32 	%f263, %f262, %f236, %f235;
	add.f32 	%f264, %f263, 0fCB40007F;
	neg.f32 	%f265, %f264;
	fma.rn.f32 	%f266, %f260, 0f3FB8AA3B, %f265;
	fma.rn.f32 	%f267, %f260, 0f32A57060, %f266;
	mov.b32 	%r248, %f263;
	shl.b32 	%r249, %r248, 23;
	mov.b32 	%f268, %r249;
	ex2.approx.ftz.f32 	%f269, %f267;
	mul.f32 	%f270, %f269, %f268;
	st.shared.f32 	[%r243+8], %f270;
	add.f32 	%f271, %f258, %f270;
	ld.shared.f32 	%f272, [%r243+12];
	sub.f32 	%f273, %f272, %f513;
	fma.rn.f32 	%f274, %f273, 0f3BBB989D, 0f3F000000;
	cvt.sat.f32.f32 	%f275, %f274;
	fma.rm.f32 	%f276, %f275, %f236, %f235;
	add.f32 	%f277, %f276, 0fCB40007F;
	neg.f32 	%f278, %f277;
	fma.rn.f32 	%f279, %f273, 0f3FB8AA3B, %f278;
	fma.rn.f32 	%f280, %f273, 0f32A57060, %f279;
	mov.b32 	%r250, %f276;
	shl.b32 	%r251, %r250, 23;
	mov.b32 	%f281, %r251;
	ex2.approx.ftz.f32 	%f282, %f280;
	mul.f32 	%f283, %f282, %f281;
	st.shared.f32 	[%r243+12], %f283;
	add.f32 	%f520, %f271, %f283;
	add.s32 	%r339, %r339, 4;
	setp.ne.s32 	%p52, %r339, %r33;
	mov.u32 	%r341, %r33;
	@%p52 bra 	$L__BB1_76;
$L__BB1_77:
	setp.eq.s32 	%p53, %r17, 0;
	@%p53 bra 	$L__BB1_82;
	setp.eq.s32 	%p54, %r18, 0;
	@%p54 bra 	$L__BB1_80;
	shl.b32 	%r252, %r341, 2;
	add.s32 	%r253, %r10, %r252;
	ld.shared.f32 	%f285, [%r253];
	sub.f32 	%f286, %f285, %f513;
	fma.rn.f32 	%f287, %f286, 0f3BBB989D, 0f3F000000;
	cvt.sat.f32.f32 	%f288, %f287;
	mov.f32 	%f289, 0f4B400001;
	mov.f32 	%f290, 0f437C0000;
	fma.rm.f32 	%f291, %f288, %f290, %f289;
	add.f32 	%f292, %f291, 0fCB40007F;
	neg.f32 	%f293, %f292;
	fma.rn.f32 	%f294, %f286, 0f3FB8AA3B, %f293;
	fma.rn.f32 	%f295, %f286, 0f32A57060, %f294;
	mov.b32 	%r254, %f291;
	shl.b32 	%r255, %r254, 23;
	mov.b32 	%f296, %r255;
	ex2.approx.ftz.f32 	%f297, %f295;
	mul.f32 	%f298, %f297, %f296;
	st.shared.f32 	[%r253], %f298;
	add.f32 	%f299, %f520, %f298;
	ld.shared.f32 	%f300, [%r253+4];
	sub.f32 	%f301, %f300, %f513;
	fma.rn.f32 	%f302, %f301, 0f3BBB989D, 0f3F000000;
	cvt.sat.f32.f32 	%f303, %f302;
	fma.rm.f32 	%f304, %f303, %f290, %f289;
	add.f32 	%f305, %f304, 0fCB40007F;
	neg.f32 	%f306, %f305;
	fma.rn.f32 	%f307, %f301, 0f3FB8AA3B, %f306;
	fma.rn.f32 	%f308, %f301, 0f32A57060, %f307;
	mov.b32 	%r256, %f304;
	shl.b32 	%r257, %r256, 23;
	mov.b32 	%f309, %r257;
	ex2.approx.ftz.f32 	%f310, %f308;
	mul.f32 	%f311, %f310, %f309;
	st.shared.f32 	[%r253+4], %f311;
	add.f32 	%f520, %f299, %f311;
	add.s32 	%r341, %r341, 2;
$L__BB1_80:
	setp.eq.s32 	%p55, %r28, 0;
	@%p55 bra 	$L__BB1_82;
	shl.b32 	%r258, %r341, 2;
	add.s32 	%r259, %r10, %r258;
	ld.shared.f32 	%f312, [%r259];
	sub.f32 	%f313, %f312, %f513;
	fma.rn.f32 	%f314, %f313, 0f3BBB989D, 0f3F000000;
	cvt.sat.f32.f32 	%f315, %f314;
	mov.f32 	%f316, 0f4B400001;
	mov.f32 	%f317, 0f437C0000;
	fma.rm.f32 	%f318, %f315, %f317, %f316;
	add.f32 	%f319, %f318, 0fCB40007F;
	neg.f32 	%f320, %f319;
	fma.rn.f32 	%f321, %f313, 0f3FB8AA3B, %f320;
	fma.rn.f32 	%f322, %f313, 0f32A57060, %f321;
	mov.b32 	%r260, %f318;
	shl.b32 	%r261, %r260, 23;
	mov.b32 	%f323, %r261;
	ex2.approx.ftz.f32 	%f324, %f322;
	mul.f32 	%f325, %f324, %f323;
	st.shared.f32 	[%r259], %f325;
	add.f32 	%f520, %f520, %f325;
$L__BB1_82:
	mad.lo.s32 	%r98, %r321, %r120, %r7;
	add.s32 	%r262, %r98, %r4;
	mul.wide.s32 	%rd38, %r262, 4;
	add.s64 	%rd10, %rd7, %rd38;
	ld.global.f32 	%f326, [%rd10];
	add.s64 	%rd11, %rd8, %rd38;
	ld.global.f32 	%f327, [%rd11];
	max.f32 	%f39, %f326, %f513;
	sub.f32 	%f328, %f326, %f39;
	fma.rn.f32 	%f329, %f328, 0f3BBB989D, 0f3F000000;
	cvt.sat.f32.f32 	%f330, %f329;
	mov.f32 	%f331, 0f4B400001;
	mov.f32 	%f332, 0f437C0000;
	fma.rm.f32 	%f333, %f330, %f332, %f331;
	add.f32 	%f334, %f333, 0fCB40007F;
	neg.f32 	%f335, %f334;
	fma.rn.f32 	%f336, %f328, 0f3FB8AA3B, %f335;
	fma.rn.f32 	%f337, %f328, 0f32A57060, %f336;
	mov.b32 	%r263, %f333;
	shl.b32 	%r264, %r263, 23;
	mov.b32 	%f338, %r264;
	ex2.approx.ftz.f32 	%f339, %f337;
	mul.f32 	%f340, %f339, %f338;
	mul.f32 	%f40, %f327, %f340;
	sub.f32 	%f341, %f513, %f39;
	fma.rn.f32 	%f342, %f341, 0f3BBB989D, 0f3F000000;
	cvt.sat.f32.f32 	%f343, %f342;
	fma.rm.f32 	%f344, %f343, %f332, %f331;
	add.f32 	%f345, %f344, 0fCB40007F;
	neg.f32 	%f346, %f345;
	fma.rn.f32 	%f347, %f341, 0f3FB8AA3B, %f346;
	fma.rn.f32 	%f348, %f341, 0f32A57060, %f347;
	mov.b32 	%r265, %f344;
	shl.b32 	%r266, %r265, 23;
	mov.b32 	%f349, %r266;
	ex2.approx.ftz.f32 	%f350, %f348;
	mul.f32 	%f41, %f350, %f349;
	fma.rn.f32 	%f42, %f520, %f41, %f40;
	@%p13 bra 	$L__BB1_110;
	mad.lo.s32 	%r99, %r98, %r118, %r3;
	rcp.rn.f32 	%f43, %f42;
	@%p23 bra 	$L__BB1_97;
	mov.b32 	%r342, 0;
$L__BB1_85:
	setp.lt.u32 	%p67, %r119, 8;
	mov.f32 	%f528, 0f00000000;
	mov.b32 	%r345, 0;
	@%p67 bra 	$L__BB1_88;
	mov.f32 	%f528, 0f00000000;
	mov.b32 	%r343, 0;
$L__BB1_87:
	.pragma "nounroll";
	shl.b32 	%r277, %r343, 2;
	add.s32 	%r278, %r10, %r277;
	ld.shared.f32 	%f452, [%r278];
	mad.lo.s32 	%r279, %r343, %r118, %r342;
	shl.b32 	%r280, %r279, 2;
	add.s32 	%r281, %r6, %r280;
	ld.shared.f32 	%f453, [%r281];
	fma.rn.f32 	%f454, %f452, %f453, %f528;
	ld.shared.f32 	%f455, [%r278+4];
	shl.b32 	%r282, %r118, 2;
	add.s32 	%r283, %r281, %r282;
	ld.shared.f32 	%f456, [%r283];
	fma.rn.f32 	%f457, %f455, %f456, %f454;
	ld.shared.f32 	%f458, [%r278+8];
	add.s32 	%r284, %r283, %r282;
	ld.shared.f32 	%f459, [%r284];
	fma.rn.f32 	%f460, %f458, %f459, %f457;
	ld.shared.f32 	%f461, [%r278+12];
	add.s32 	%r285, %r284, %r282;
	ld.shared.f32 	%f462, [%r285];
	fma.rn.f32 	%f463, %f461, %f462, %f460;
	ld.shared.f32 	%f464, [%r278+16];
	add.s32 	%r286, %r285, %r282;
	ld.shared.f32 	%f465, [%r286];
	fma.rn.f32 	%f466, %f464, %f465, %f463;
	ld.shared.f32 	%f467, [%r278+20];
	add.s32 	%r287, %r286, %r282;
	ld.shared.f32 	%f468, [%r287];
	fma.rn.f32 	%f469, %f467, %f468, %f466;
	ld.shared.f32 	%f470, [%r278+24];
	add.s32 	%r288, %r287, %r282;
	ld.shared.f32 	%f471, [%r288];
	fma.rn.f32 	%f472, %f470, %f471, %f469;
	ld.shared.f32 	%f473, [%r278+28];
	add.s32 	%r289, %r288, %r282;
	ld.shared.f32 	%f474, [%r289];
	fma.rn.f32 	%f528, %f473, %f474, %f472;
	add.s32 	%r343, %r343, 8;
	setp.ne.s32 	%p68, %r343, %r27;
	mov.u32 	%r345, %r27;
	@%p68 bra 	$L__BB1_87;
$L__BB1_88:
	setp.eq.s32 	%p69, %r15, 0;
	@%p69 bra 	$L__BB1_96;
	setp.lt.u32 	%p70, %r16, 3;
	@%p70 bra 	$L__BB1_91;
	shl.b32 	%r290, %r345, 2;
	add.s32 	%r291, %r10, %r290;
	ld.shared.f32 	%f476, [%r291];
	mad.lo.s32 	%r292, %r345, %r118, %r342;
	shl.b32 	%r293, %r292, 2;
	add.s32 	%r294, %r6, %r293;
	ld.shared.f32 	%f477, [%r294];
	fma.rn.f32 	%f478, %f476, %f477, %f528;
	ld.shared.f32 	%f479, [%r291+4];
	shl.b32 	%r295, %r118, 2;
	add.s32 	%r296, %r294, %r295;
	ld.shared.f32 	%f480, [%r296];
	fma.rn.f32 	%f481, %f479, %f480, %f478;
	ld.shared.f32 	%f482, [%r291+8];
	add.s32 	%r297, %r296, %r295;
	ld.shared.f32 	%f483, [%r297];
	fma.rn.f32 	%f484, %f482, %f483, %f481;
	ld.shared.f32 	%f485, [%r291+12];
	add.s32 	%r298, %r297, %r295;
	ld.shared.f32 	%f486, [%r298];
	fma.rn.f32 	%f528, %f485, %f486, %f484;
	add.s32 	%r345, %r345, 4;
$L__BB1_91:
	setp.eq.s32 	%p71, %r17, 0;
	@%p71 bra 	$L__BB1_96;
	setp.eq.s32 	%p72, %r18, 0;
	@%p72 bra 	$L__BB1_94;
	shl.b32 	%r299, %r345, 2;
	add.s32 	%r300, %r10, %r299;
	ld.shared.f32 	%f488, [%r300];
	mad.lo.s32 	%r301, %r345, %r118, %r342;
	shl.b32 	%r302, %r301, 2;
	add.s32 	%r303, %r6, %r302;
	ld.shared.f32 	%f489, [%r303];
	fma.rn.f32 	%f490, %f488, %f489, %f528;
	ld.shared.f32 	%f491, [%r300+4];
	shl.b32 	%r304, %r118, 2;
	add.s32 	%r305, %r303, %r304;
	ld.shared.f32 	%f492, [%r305];
	fma.rn.f32 	%f528, %f491, %f492, %f490;
	add.s32 	%r345, %r345, 2;
$L__BB1_94:
	setp.eq.s32 	%p73, %r28, 0;
	@%p73 bra 	$L__BB1_96;
	shl.b32 	%r306, %r345, 2;
	add.s32 	%r307, %r10, %r306;
	ld.shared.f32 	%f493, [%r307];
	mad.lo.s32 	%r308, %r345, %r118, %r342;
	shl.b32 	%r309, %r308, 2;
	add.s32 	%r310, %r6, %r309;
	ld.shared.f32 	%f494, [%r310];
	fma.rn.f32 	%f528, %f493, %f494, %f528;
$L__BB1_96:
	add.s32 	%r311, %r99, %r342;
	mul.wide.s32 	%rd46, %r311, 4;
	add.s64 	%rd47, %rd4, %rd46;
	ld.global.f32 	%f495, [%rd47];
	mul.f32 	%f496, %f40, %f495;
	fma.rn.f32 	%f497, %f41, %f528, %f496;
	mul.f32 	%f498, %f43, %f497;
	st.global.f32 	[%rd47], %f498;
	add.s32 	%r342, %r342, 1;
	setp.eq.s32 	%p74, %r342, %r118;
	@%p74 bra 	$L__BB1_110;
	bra.uni 	$L__BB1_85;
$L__BB1_97:
	setp.lt.u32 	%p58, %r11, 15;
	mov.b32 	%r349, 0;
	@%p58 bra 	$L__BB1_100;
	mul.f32 	%f56, %f41, 0f00000000;
	mov.b32 	%r347, 0;
$L__BB1_99:
	.pragma "nounroll";
	add.s32 	%r269, %r99, %r347;
	mul.wide.s32 	%rd39, %r269, 4;
	add.s64 	%rd40, %rd4, %rd39;
	ld.global.f32 	%f351, [%rd40];
	fma.rn.f32 	%f352, %f40, %f351, %f56;
	mul.f32 	%f353, %f43, %f352;
	st.global.f32 	[%rd40], %f353;
	ld.global.f32 	%f354, [%rd40+4];
	fma.rn.f32 	%f355, %f40, %f354, %f56;
	mul.f32 	%f356, %f43, %f355;
	st.global.f32 	[%rd40+4], %f356;
	ld.global.f32 	%f357, [%rd40+8];
	fma.rn.f32 	%f358, %f40, %f357, %f56;
	mul.f32 	%f359, %f43, %f358;
	st.global.f32 	[%rd40+8], %f359;
	ld.global.f32 	%f360, [%rd40+12];
	fma.rn.f32 	%f361, %f40, %f360, %f56;
	mul.f32 	%f362, %f43, %f361;
	st.global.f32 	[%rd40+12], %f362;
	ld.global.f32 	%f363, [%rd40+16];
	fma.rn.f32 	%f364, %f40, %f363, %f56;
	mul.f32 	%f365, %f43, %f364;
	st.global.f32 	[%rd40+16], %f365;
	ld.global.f32 	%f366, [%rd40+20];
	fma.rn.f32 	%f367, %f40, %f366, %f56;
	mul.f32 	%f368, %f43, %f367;
	st.global.f32 	[%rd40+20], %f368;
	ld.global.f32 	%f369, [%rd40+24];
	fma.rn.f32 	%f370, %f40, %f369, %f56;
	mul.f32 	%f371, %f43, %f370;
	st.global.f32 	[%rd40+24], %f371;
	ld.global.f32 	%f372, [%rd40+28];
	fma.rn.f32 	%f373, %f40, %f372, %f56;
	mul.f32 	%f374, %f43, %f373;
	st.global.f32 	[%rd40+28], %f374;
	ld.global.f32 	%f375, [%rd40+32];
	fma.rn.f32 	%f376, %f40, %f375, %f56;
	mul.f32 	%f377, %f43, %f376;
	st.global.f32 	[%rd40+32], %f377;
	ld.global.f32 	%f378, [%rd40+36];
	fma.rn.f32 	%f379, %f40, %f378, %f56;
	mul.f32 	%f380, %f43, %f379;
	st.global.f32 	[%rd40+36], %f380;
	ld.global.f32 	%f381, [%rd40+40];
	fma.rn.f32 	%f382, %f40, %f381, %f56;
	mul.f32 	%f383, %f43, %f382;
	st.global.f32 	[%rd40+40], %f383;
	ld.global.f32 	%f384, [%rd40+44];
	fma.rn.f32 	%f385, %f40, %f384, %f56;
	mul.f32 	%f386, %f43, %f385;
	st.global.f32 	[%rd40+44], %f386;
	ld.global.f32 	%f387, [%rd40+48];
	fma.rn.f32 	%f388, %f40, %f387, %f56;
	mul.f32 	%f389, %f43, %f388;
	st.global.f32 	[%rd40+48], %f389;
	ld.global.f32 	%f390, [%rd40+52];
	fma.rn.f32 	%f391, %f40, %f390, %f56;
	mul.f32 	%f392, %f43, %f391;
	st.global.f32 	[%rd40+52], %f392;
	ld.global.f32 	%f393, [%rd40+56];
	fma.rn.f32 	%f394, %f40, %f393, %f56;
	mul.f32 	%f395, %f43, %f394;
	st.global.f32 	[%rd40+56], %f395;
	ld.global.f32 	%f396, [%rd40+60];
	fma.rn.f32 	%f397, %f40, %f396, %f56;
	mul.f32 	%f398, %f43, %f397;
	st.global.f32 	[%rd40+60], %f398;
	add.s32 	%r347, %r347, 16;
	setp.ne.s32 	%p59, %r347, %r26;
	mov.u32 	%r349, %r26;
	@%p59 bra 	$L__BB1_99;
$L__BB1_100:
	setp.eq.s32 	%p60, %r12, 0;
	@%p60 bra 	$L__BB1_110;
	add.s32 	%r270, %r12, -1;
	setp.lt.u32 	%p61, %r270, 7;
	@%p61 bra 	$L__BB1_103;
	add.s32 	%r271, %r99, %r349;
	mul.wide.s32 	%rd41, %r271, 4;
	add.s64 	%rd42, %rd4, %rd41;
	ld.global.f32 	%f399, [%rd42];
	mul.f32 	%f400, %f41, 0f00000000;
	fma.rn.f32 	%f401, %f40, %f399, %f400;
	mul.f32 	%f402, %f43, %f401;
	st.global.f32 	[%rd42], %f402;
	ld.global.f32 	%f403, [%rd42+4];
	fma.rn.f32 	%f404, %f40, %f403, %f400;
	mul.f32 	%f405, %f43, %f404;
	st.global.f32 	[%rd42+4], %f405;
	ld.global.f32 	%f406, [%rd42+8];
	fma.rn.f32 	%f407, %f40, %f406, %f400;
	mul.f32 	%f408, %f43, %f407;
	st.global.f32 	[%rd42+8], %f408;
	ld.global.f32 	%f409, [%rd42+12];
	fma.rn.f32 	%f410, %f40, %f409, %f400;
	mul.f32 	%f411, %f43, %f410;
	st.global.f32 	[%rd42+12], %f411;
	ld.global.f32 	%f412, [%rd42+16];
	fma.rn.f32 	%f413, %f40, %f412, %f400;
	mul.f32 	%f414, %f43, %f413;
	st.global.f32 	[%rd42+16], %f414;
	ld.global.f32 	%f415, [%rd42+20];
	fma.rn.f32 	%f416, %f40, %f415, %f400;
	mul.f32 	%f417, %f43, %f416;
	st.global.f32 	[%rd42+20], %f417;
	ld.global.f32 	%f418, [%rd42+24];
	fma.rn.f32 	%f419, %f40, %f418, %f400;
	mul.f32 	%f420, %f43, %f419;
	st.global.f32 	[%rd42+24], %f420;
	ld.global.f32 	%f421, [%rd42+28];
	fma.rn.f32 	%f422, %f40, %f421, %f400;
	mul.f32 	%f423, %f43, %f422;
	st.global.f32 	[%rd42+28], %f423;
	add.s32 	%r349, %r349, 8;
$L__BB1_103:
	setp.eq.s32 	%p62, %r13, 0;
	@%p62 bra 	$L__BB1_110;
	setp.lt.u32 	%p63, %r14, 3;
	@%p63 bra 	$L__BB1_106;
	add.s32 	%r272, %r99, %r349;
	mul.wide.s32 	%rd43, %r272, 4;
	add.s64 	%rd44, %rd4, %rd43;
	ld.global.f32 	%f424, [%rd44];
	mul.f32 	%f425, %f40, %f424;
	fma.rn.f32 	%f426, %f41, 0f00000000, %f425;
	mul.f32 	%f427, %f43, %f426;
	st.global.f32 	[%rd44], %f427;
	ld.global.f32 	%f428, [%rd44+4];
	mul.f32 	%f429, %f40, %f428;
	fma.rn.f32 	%f430, %f41, 0f00000000, %f429;
	mul.f32 	%f431, %f43, %f430;
	st.global.f32 	[%rd44+4], %f431;
	ld.global.f32 	%f432, [%rd44+8];
	mul.f32 	%f433, %f40, %f432;
	fma.rn.f32 	%f434, %f41, 0f00000000, %f433;
	mul.f32 	%f435, %f43, %f434;
	st.global.f32 	[%rd44+8], %f435;
	ld.global.f32 	%f436, [%rd44+12];
	mul.f32 	%f437, %f40, %f436;
	fma.rn.f32 	%f438, %f41, 0f00000000, %f437;
	mul.f32 	%f439, %f43, %f438;
	st.global.f32 	[%rd44+12], %f439;
	add.s32 	%r349, %r349, 4;
$L__BB1_106:
	setp.eq.s32 	%p64, %r22, 0;
	@%p64 bra 	$L__BB1_110;
	setp.eq.s32 	%p65, %r22, 1;
	add.s32 	%r273, %r99, %r349;
	mul.wide.s32 	%rd45, %r273, 4;
	add.s64 	%rd12, %rd4, %rd45;
	ld.global.f32 	%f440, [%rd12];
	mul.f32 	%f57, %f41, 0f00000000;
	fma.rn.f32 	%f441, %f40, %f440, %f57;
	mul.f32 	%f442, %f43, %f441;
	st.global.f32 	[%rd12], %f442;
	@%p65 bra 	$L__BB1_110;
	setp.eq.s32 	%p66, %r22, 2;
	ld.global.f32 	%f443, [%rd12+4];
	fma.rn.f32 	%f444, %f40, %f443, %f57;
	mul.f32 	%f445, %f43, %f444;
	st.global.f32 	[%rd12+4], %f445;
	@%p66 bra 	$L__BB1_110;
	ld.global.f32 	%f446, [%rd12+8];
	fma.rn.f32 	%f447, %f40, %f446, %f57;
	mul.f32 	%f448, %f43, %f447;
	st.global.f32 	[%rd12+8], %f448;
$L__BB1_110:
	st.global.f32 	[%rd10], %f39;
	st.global.f32 	[%rd11], %f42;
	add.s32 	%r321, %r321, 1;
	setp.ne.s32 	%p75, %r321, %r122;
	@%p75 bra 	$L__BB1_19;
$L__BB1_111:
	add.s32 	%r312, %r312, 1;
	setp.ne.s32 	%p76, %r312, %r121;
	@%p76 bra 	$L__BB1_2;
$L__BB1_112:
	ret;

}


// ===== COMPILED SASS (sm_100) =====

	.target	sm_100

	.elftype	@"ET_EXEC"


//--------------------- .note.nv.tkinfo           --------------------------
	.section	.note.nv.tkinfo,"",@"SHT_NOTE"
	.sectionflags	@"SHF_NOTE_NV_TKINFO"
	.tkinfo
        /*0018*/ 	.word	0x00000002
        /*0030*/ 	.string	""
        /*0030*/ 	.string	"ptxas"
        /*0030*/ 	.string	"Cuda compilation tools, release 13.0, V13.0.88"
        /*0030*/ 	.string	"Build cuda_13.0.r13.0/compiler.36424714_0"
        /*0030*/ 	.string	"-arch sm_100 -m 64 "



//--------------------- .note.nv.cuinfo           --------------------------
	.section	.note.nv.cuinfo,"",@"SHT_NOTE"
	.sectionflags	@"SHF_NOTE_NV_CUINFO"
        /*0018*/ 	.short	0x0002
        /*001a*/ 	.short	0x0064
        /*001c*/ 	.short	0x0082
	.zero		2


//--------------------- .nv.info                  --------------------------
	.section	.nv.info,"",@"SHT_CUDA_INFO"
	.align	4


	//----- nvinfo : EIATTR_REGCOUNT
	.align		4
        /*0000*/ 	.byte	0x04, 0x2f
        /*0002*/ 	.short	(.L_1 - .L_0)
	.align		4
.L_0:
        /*0004*/ 	.word	index@(_Z24serial_flash_attn_kerneliiiiPfS_S_iiiiS_S_S_)
        /*0008*/ 	.word	0x00000020


	//----- nvinfo : EIATTR_FRAME_SIZE
	.align		4
.L_1:
        /*000c*/ 	.byte	0x04, 0x11
        /*000e*/ 	.short	(.L_3 - .L_2)
	.align		4
.L_2:
        /*0010*/ 	.word	index@($__internal_3_$__cuda_sm20_sqrt_rn_f32_slowpath)
        /*0014*/ 	.word	0x00000000


	//----- nvinfo : EIATTR_FRAME_SIZE
	.align		4
.L_3:
        /*0018*/ 	.byte	0x04, 0x11
        /*001a*/ 	.short	(.L_5 - .L_4)
	.align		4
.L_4:
        /*001c*/ 	.word	index@($__internal_2_$__cuda_sm20_rcp_rn_f32_slowpath)
        /*0020*/ 	.word	0x00000000


	//----- nvinfo : EIATTR_FRAME_SIZE
	.align		4
.L_5:
        /*0024*/ 	.byte	0x04, 0x11
        /*0026*/ 	.short	(.L_7 - .L_6)
	.align		4
.L_6:
        /*0028*/ 	.word	index@(_Z24serial_flash_attn_kerneliiiiPfS_S_iiiiS_S_S_)
        /*002c*/ 	.word	0x00000000


	//----- nvinfo : EIATTR_REGCOUNT
	.align		4
.L_7:
        /*0030*/ 	.byte	0x04, 0x2f
        /*0032*/ 	.short	(.L_9 - .L_8)
	.align		4
.L_8:
        /*0034*/ 	.word	index@(_Z26parallel_flash_attn_kerneliiiiPfS_S_iiiiS_S_S_)
        /*0038*/ 	.word	0x00000020


	//----- nvinfo : EIATTR_FRAME_SIZE
	.align		4
.L_9:
        /*003c*/ 	.byte	0x04, 0x11
        /*003e*/ 	.short	(.L_11 - .L_10)
	.align		4
.L_10:
        /*0040*/ 	.word	index@($__internal_1_$__cuda_sm20_sqrt_rn_f32_slowpath)
        /*0044*/ 	.word	0x00000000


	//----- nvinfo : EIATTR_FRAME_SIZE
	.align		4
.L_11:
        /*0048*/ 	.byte	0x04, 0x11
        /*004a*/ 	.short	(.L_13 - .L_12)
	.align		4
.L_12:
        /*004c*/ 	.word	index@($__internal_0_$__cuda_sm20_rcp_rn_f32_slowpath)
        /*0050*/ 	.word	0x00000000


	//----- nvinfo : EIATTR_FRAME_SIZE
	.align		4
.L_13:
        /*0054*/ 	.byte	0x04, 0x11
        /*0056*/ 	.short	(.L_15 - .L_14)
	.align		4
.L_14:
        /*0058*/ 	.word	index@(_Z26parallel_flash_attn_kerneliiiiPfS_S_iiiiS_S_S_)
        /*005c*/ 	.word	0x00000000


	//----- nvinfo : EIATTR_MIN_STACK_SIZE
	.align		4
.L_15:
        /*0060*/ 	.byte	0x04, 0x12
        /*0062*/ 	.short	(.L_17 - .L_16)
	.align		4
.L_16:
        /*0064*/ 	.word	index@(_Z26parallel_flash_attn_kerneliiiiPfS_S_iiiiS_S_S_)
        /*0068*/ 	.word	0x00000000


	//----- nvinfo : EIATTR_MIN_STACK_SIZE
	.align		4
.L_17:
        /*006c*/ 	.byte	0x04, 0x12
        /*006e*/ 	.short	(.L_19 - .L_18)
	.align		4
.L_18:
        /*0070*/ 	.word	index@(_Z24serial_flash_attn_kerneliiiiPfS_S_iiiiS_S_S_)
        /*0074*/ 	.word	0x00000000
.L_19:


//--------------------- .nv.compat                --------------------------
	.section	.nv.compat,"",@"SHT_CUDA_COMPAT_INFO"
	.align	4
        /*0000*/ 	.byte	0x02, 0x09, 0x00, 0x00, 0x02, 0x02, 0x01, 0x00, 0x02, 0x05, 0x05, 0x00, 0x03, 0x07, 0x01, 0x01
        /*0010*/ 	.byte	0x02, 0x03, 0x00, 0x00, 0x02, 0x06, 0x01, 0x00, 0x04, 0x0b, 0x08, 0x00, 0x01, 0x00, 0x00, 0x00
        /*0020*/ 	.byte	0x00, 0x00, 0x00, 0x00


//--------------------- .nv.info._Z26parallel_flash_attn_kerneliiiiPfS_S_iiiiS_S_S_ --------------------------
	.section	.nv.info._Z26parallel_flash_attn_kerneliiiiPfS_S_iiiiS_S_S_,"",@"SHT_CUDA_INFO"
	.sectionflags	@""
	.align	4


	//----- nvinfo : EIATTR_CUDA_API_VERSION
	.align		4
        /*0000*/ 	.byte	0x04, 0x37
        /*0002*/ 	.short	(.L_21 - .L_20)
.L_20:
        /*0004*/ 	.word	0x00000082


	//----- nvinfo : EIATTR_KPARAM_INFO
	.align		4
.L_21:
        /*0008*/ 	.byte	0x04, 0x17
        /*000a*/ 	.short	(.L_23 - .L_22)
.L_22:
        /*000c*/ 	.word	0x00000000
        /*0010*/ 	.short	0x000d
        /*0012*/ 	.short	0x0048
        /*0014*/ 	.byte	0x00, 0xf5, 0x21, 0x00


	//----- nvinfo : EIATTR_KPARAM_INFO
	.align		4
.L_23:
        /*0018*/ 	.byte	0x04, 0x17
        /*001a*/ 	.short	(.L_25 - .L_24)
.L_24:
        /*001c*/ 	.word	0x00000000
        /*0020*/ 	.short	0x000c
        /*0022*/ 	.short	0x0040
        /*0024*/ 	.byte	0x00, 0xf5, 0x21, 0x00


	//----- nvinfo : EIATTR_KPARAM_INFO
	.align		4
.L_25:
        /*0028*/ 	.byte	0x04, 0x17
        /*002a*/ 	.short	(.L_27 - .L_26)
.L_26:
        /*002c*/ 	.word	0x00000000
        /*0030*/ 	.short	0x000b
        /*0032*/ 	.short	0x0038
        /*0034*/ 	.byte	0x00, 0xf5, 0x21, 0x00


	//----- nvinfo : EIATTR_KPARAM_INFO
	.align		4
.L_27:
        /*0038*/ 	.byte	0x04, 0x17
        /*003a*/ 	.short	(.L_29 - .L_28)
.L_28:
        /*003c*/ 	.word	0x00000000
        /*0040*/ 	.short	0x000a
        /*0042*/ 	.short	0x0034
        /*0044*/ 	.byte	0x00, 0xf0, 0x11, 0x00


	//----- nvinfo : EIATTR_KPARAM_INFO
	.align		4
.L_29:
        /*0048*/ 	.byte	0x04, 0x17
        /*004a*/ 	.short	(.L_31 - .L_30)
.L_30:
        /*004c*/ 	.word	0x00000000
        /*0050*/ 	.short	0x0009
        /*0052*/ 	.short	0x0030
        /*0054*/ 	.byte	0x00, 0xf0, 0x11, 0x00


	//----- nvinfo : EIATTR_KPARAM_INFO
	.align		4
.L_31:
        /*0058*/ 	.byte	0x04, 0x17
        /*005a*/ 	.short	(.L_33 - .L_32)
.L_32:
        /*005c*/ 	.word	0x00000000
        /*0060*/ 	.short	0x0008
        /*0062*/ 	.short	0x002c
        /*0064*/ 	.byte	0x00, 0xf0, 0x11, 0x00


	//----- nvinfo : EIATTR_KPARAM_INFO
	.align		4
.L_33:
        /*0068*/ 	.byte	0x04, 0x17
        /*006a*/ 	.short	(.L_35 - .L_34)
.L_34:
        /*006c*/ 	.word	0x00000000
        /*0070*/ 	.short	0x0007
        /*0072*/ 	.short	0x0028
        /*0074*/ 	.byte	0x00, 0xf0, 0x11, 0x00


	//----- nvinfo : EIATTR_KPARAM_INFO
	.align		4
.L_35:
        /*0078*/ 	.byte	0x04, 0x17
        /*007a*/ 	.short	(.L_37 - .L_36)
.L_36:
        /*007c*/ 	.word	0x00000000
        /*0080*/ 	.short	0x0006
        /*0082*/ 	.short	0x0020
        /*0084*/ 	.byte	0x00, 0xf5, 0x21, 0x00


	//----- nvinfo : EIATTR_KPARAM_INFO
	.align		4
.L_37:
        /*0088*/ 	.byte	0x04, 0x17
        /*008a*/ 	.short	(.L_39 - .L_38)
.L_38:
        /*008c*/ 	.word	0x00000000
        /*0090*/ 	.short	0x0005
        /*0092*/ 	.short	0x0018
        /*0094*/ 	.byte	0x00, 0xf5, 0x21, 0x00


	//----- nvinfo : EIATTR_KPARAM_INFO
	.align		4
.L_39:
        /*0098*/ 	.byte	0x04, 0x17
        /*009a*/ 	.short	(.L_41 - .L_40)
.L_40:
        /*009c*/ 	.word	0x00000000
        /*00a0*/ 	.short	0x0004
        /*00a2*/ 	.short	0x0010
        /*00a4*/ 	.byte	0x00, 0xf5, 0x21, 0x00


	//----- nvinfo : EIATTR_KPARAM_INFO
	.align		4
.L_41:
        /*00a8*/ 	.byte	0x04, 0x17
        /*00aa*/ 	.short	(.L_43 - .L_42)
.L_42:
        /*00ac*/ 	.word	0x00000000
        /*00b0*/ 	.short	0x0003
        /*00b2*/ 	.short	0x000c
        /*00b4*/ 	.byte	0x00, 0xf0, 0x11, 0x00


	//----- nvinfo : EIATTR_KPARAM_INFO
	.align		4
.L_43:
        /*00b8*/ 	.byte	0x04, 0x17
        /*00ba*/ 	.short	(.L_45 - .L_44)
.L_44:
        /*00bc*/ 	.word	0x00000000
        /*00c0*/ 	.short	0x0002
        /*00c2*/ 	.short	0x0008
        /*00c4*/ 	.byte	0x00, 0xf0, 0x11, 0x00


	//----- nvinfo : EIATTR_KPARAM_INFO
	.align		4
.L_45:
        /*00c8*/ 	.byte	0x04, 0x17
        /*00ca*/ 	.short	(.L_47 - .L_46)
.L_46:
        /*00cc*/ 	.word	0x00000000
        /*00d0*/ 	.short	0x0001
        /*00d2*/ 	.short	0x0004
        /*00d4*/ 	.byte	0x00, 0xf0, 0x11, 0x00


	//----- nvinfo : EIATTR_KPARAM_INFO
	.align		4
.L_47:
        /*00d8*/ 	.byte	0x04, 0x17
        /*00da*/ 	.short	(.L_49 - .L_48)
.L_48:
        /*00dc*/ 	.word	0x00000000
        /*00e0*/ 	.short	0x0000
        /*00e2*/ 	.short	0x0000
        /*00e4*/ 	.byte	0x00, 0xf0, 0x11, 0x00


	//----- nvinfo : EIATTR_SPARSE_MMA_MASK
	.align		4
.L_49:
        /*00e8*/ 	.byte	0x03, 0x50
        /*00ea*/ 	.short	0x0000


	//----- nvinfo : EIATTR_MAXREG_COUNT
	.align		4
        /*00ec*/ 	.byte	0x03, 0x1b
        /*00ee*/ 	.short	0x00ff


	//----- nvinfo : EIATTR_NUM_BARRIERS
	.align		4
        /*00f0*/ 	.byte	0x02, 0x4c
        /*00f2*/ 	.byte	0x01
	.zero		1


	//----- nvinfo : EIATTR_MERCURY_ISA_VERSION
	.align		4
        /*00f4*/ 	.byte	0x03, 0x5f
        /*00f6*/ 	.short	0x0101


	//----- nvinfo : EIATTR_VRC_CTA_INIT_COUNT
	.align		4
        /*00f8*/ 	.byte	0x02, 0x4a
	.zero		1
	.zero		1


	//----- nvinfo : EIATTR_EXIT_INSTR_OFFSETS
	.align		4
        /*00fc*/ 	.byte	0x04, 0x1c
        /*00fe*/ 	.short	(.L_51 - .L_50)


	//   ....[0]....
.L_50:
        /*0100*/ 	.word	0x000001e0


	//   ....[1]....
        /*0104*/ 	.word	0x00004160


	//----- nvinfo : EIATTR_CRS_STACK_SIZE
	.align		4
.L_51:
        /*0108*/ 	.byte	0x04, 0x1e
        /*010a*/ 	.short	(.L_53 - .L_52)
.L_52:
        /*010c*/ 	.word	0x00000000


	//----- nvinfo : EIATTR_CBANK_PARAM_SIZE
	.align		4
.L_53:
        /*0110*/ 	.byte	0x03, 0x19
        /*0112*/ 	.short	0x0050


	//----- nvinfo : EIATTR_PARAM_CBANK
	.align		4
        /*0114*/ 	.byte	0x04, 0x0a
        /*0116*/ 	.short	(.L_55 - .L_54)
	.align		4
.L_54:
        /*0118*/ 	.word	index@(.nv.constant0._Z26parallel_flash_attn_kerneliiiiPfS_S_iiiiS_S_S_)
        /*011c*/ 	.short	0x0380
        /*011e*/ 	.short	0x0050


	//----- nvinfo : EIATTR_SW_WAR
	.align		4
.L_55:
        /*0120*/ 	.byte	0x04, 0x36
        /*0122*/ 	.short	(.L_57 - .L_56)
.L_56:
        /*0124*/ 	.word	0x00000008
.L_57:


//--------------------- .nv.info._Z24serial_flash_attn_kerneliiiiPfS_S_iiiiS_S_S_ --------------------------
	.section	.nv.info._Z24serial_flash_attn_kerneliiiiPfS_S_iiiiS_S_S_,"",@"SHT_CUDA_INFO"
	.sectionflags	@""
	.align	4


	//----- nvinfo : EIATTR_CUDA_API_VERSION
	.align		4
        /*0000*/ 	.byte	0x04, 0x37
        /*0002*/ 	.short	(.L_59 - .L_58)
.L_58:
        /*0004*/ 	.word	0x00000082


	//----- nvinfo : EIATTR_KPARAM_INFO
	.align		4
.L_59:
        /*0008*/ 	.byte	0x04, 0x17
        /*000a*/ 	.short	(.L_61 - .L_60)
.L_60:
        /*000c*/ 	.word	0x00000000
        /*0010*/ 	.short	0x000d
        /*0012*/ 	.short	0x0048
        /*0014*/ 	.byte	0x00, 0xf5, 0x21, 0x00


	//----- nvinfo : EIATTR_KPARAM_INFO
	.align		4
.L_61:
        /*0018*/ 	.byte	0x04, 0x17
        /*001a*/ 	.short	(.L_63 - .L_62)
.L_62:
        /*001c*/ 	.word	0x00000000
        /*0020*/ 	.short	0x000c
        /*0022*/ 	.short	0x0040
        /*0024*/ 	.byte	0x00, 0xf5, 0x21, 0x00


	//----- nvinfo : EIATTR_KPARAM_INFO
	.align		4
.L_63:
        /*0028*/ 	.byte	0x04, 0x17
        /*002a*/ 	.short	(.L_65 - .L_64)
.L_64:
        /*002c*/ 	.word	0x00000000
        /*0030*/ 	.short	0x000b
        /*0032*/ 	.short	0x0038
        /*0034*/ 	.byte	0x00, 0xf5, 0x21, 0x00


	//----- nvinfo : EIATTR_KPARAM_INFO
	.align		4
.L_65:
        /*0038*/ 	.byte	0x04, 0x17
        /*003a*/ 	.short	(.L_67 - .L_66)
.L_66:
        /*003c*/ 	.word	0x00000000
        /*0040*/ 	.short	0x000a
        /*0042*/ 	.short	0x0034
        /*0044*/ 	.byte	0x00, 0xf0, 0x11, 0x00


	//----- nvinfo : EIATTR_KPARAM_INFO
	.align		4
.L_67:
        /*0048*/ 	.byte	0x04, 0x17
        /*004a*/ 	.short	(.L_69 - .L_68)
.L_68:
        /*004c*/ 	.word	0x00000000
        /*0050*/ 	.short	0x0009
        /*0052*/ 	.short	0x0030
        /*0054*/ 	.byte	0x00, 0xf0, 0x11, 0x00


	//----- nvinfo : EIATTR_KPARAM_INFO
	.align		4
.L_69:
        /*0058*/ 	.byte	0x04, 0x17
        /*005a*/ 	.short	(.L_71 - .L_70)
.L_70:
        /*005c*/ 	.word	0x00000000
        /*0060*/ 	.short	0x0008
        /*0062*/ 	.short	0x002c
        /*0064*/ 	.byte	0x00, 0xf0, 0x11, 0x00


	//----- nvinfo : EIATTR_KPARAM_INFO
	.align		4
.L_71:
        /*0068*/ 	.byte	0x04, 0x17
        /*006a*/ 	.short	(.L_73 - .L_72)
.L_72:
        /*006c*/ 	.word	0x00000000
        /*0070*/ 	.short	0x0007
        /*0072*/ 	.short	0x0028
        /*0074*/ 	.byte	0x00, 0xf0, 0x11, 0x00


	//----- nvinfo : EIATTR_KPARAM_INFO
	.align		4
.L_73:
        /*0078*/ 	.byte	0x04, 0x17
        /*007a*/ 	.short	(.L_75 - .L_74)
.L_74:
        /*007c*/ 	.word	0x00000000
        /*0080*/ 	.short	0x0006
        /*0082*/ 	.short	0x0020
        /*0084*/ 	.byte	0x00, 0xf5, 0x21, 0x00


	//----- nvinfo : EIATTR_KPARAM_INFO
	.align		4
.L_75:
        /*0088*/ 	.byte	0x04, 0x17
        /*008a*/ 	.short	(.L_77 - .L_76)
.L_76:
        /*008c*/ 	.word	0x00000000
        /*0090*/ 	.short	0x0005
        /*0092*/ 	.short	0x0018
        /*0094*/ 	.byte	0x00, 0xf5, 0x21, 0x00


	//----- nvinfo : EIATTR_KPARAM_INFO
	.align		4
.L_77:
        /*0098*/ 	.byte	0x04, 0x17
        /*009a*/ 	.short	(.L_79 - .L_78)
.L_78:
        /*009c*/ 	.word	0x00000000
        /*00a0*/ 	.short	0x0004
        /*00a2*/ 	.short	0x0010
        /*00a4*/ 	.byte	0x00, 0xf5, 0x21, 0x00


	//----- nvinfo : EIATTR_KPARAM_INFO
	.align		4
.L_79:
        /*00a8*/ 	.byte	0x04, 0x17
        /*00aa*/ 	.short	(.L_81 - .L_80)
.L_80:
        /*00ac*/ 	.word	0x00000000
        /*00b0*/ 	.short	0x0003
        /*00b2*/ 	.short	0x000c
        /*00b4*/ 	.byte	0x00, 0xf0, 0x11, 0x00


	//----- nvinfo : EIATTR_KPARAM_INFO
	.align		4
.L_81:
        /*00b8*/ 	.byte	0x04, 0x17
        /*00ba*/ 	.short	(.L_83 - .L_82)
.L_82:
        /*00bc*/ 	.word	0x00000000
        /*00c0*/ 	.short	0x0002
        /*00c2*/ 	.short	0x0008
        /*00c4*/ 	.byte	0x00, 0xf0, 0x11, 0x00


	//----- nvinfo : EIATTR_KPARAM_INFO
	.align		4
.L_83:
        /*00c8*/ 	.byte	0x04, 0x17
        /*00ca*/ 	.short	(.L_85 - .L_84)
.L_84:
        /*00cc*/ 	.word	0x00000000
        /*00d0*/ 	.short	0x0001
        /*00d2*/ 	.short	0x0004
        /*00d4*/ 	.byte	0x00, 0xf0, 0x11, 0x00


	//----- nvinfo : EIATTR_KPARAM_INFO
	.align		4
.L_85:
        /*00d8*/ 	.byte	0x04, 0x17
        /*00da*/ 	.short	(.L_87 - .L_86)
.L_86:
        /*00dc*/ 	.word	0x00000000
        /*00e0*/ 	.short	0x0000
        /*00e2*/ 	.short	0x0000
        /*00e4*/ 	.byte	0x00, 0xf0, 0x11, 0x00


	//----- nvinfo : EIATTR_SPARSE_MMA_MASK
	.align		4
.L_87:
        /*00e8*/ 	.byte	0x03, 0x50
        /*00ea*/ 	.short	0x0000


	//----- nvinfo : EIATTR_MAXREG_COUNT
	.align		4
        /*00ec*/ 	.byte	0x03, 0x1b
        /*00ee*/ 	.short	0x00ff


	//----- nvinfo : EIATTR_MERCURY_ISA_VERSION
	.align		4
        /*00f0*/ 	.byte	0x03, 0x5f
        /*00f2*/ 	.short	0x0101


	//----- nvinfo : EIATTR_VRC_CTA_INIT_COUNT
	.align		4
        /*00f4*/ 	.byte	0x02, 0x4a
	.zero		1
	.zero		1


	//----- nvinfo : EIATTR_EXIT_INSTR_OFFSETS
	.align		4
        /*00f8*/ 	.byte	0x04, 0x1c
        /*00fa*/ 	.short	(.L_89 - .L_88)


	//   ....[0]....
.L_88:
        /*00fc*/ 	.word	0x000001c0


	//   ....[1]....
        /*0100*/ 	.word	0x00000210


	//   ....[2]....
        /*0104*/ 	.word	0x00004440


	//   ....[3]....
        /*0108*/ 	.word	0x000044b0


	//   ....[4]....
        /*010c*/ 	.word	0x00004de0


	//----- nvinfo : EIATTR_CRS_STACK_SIZE
	.align		4
.L_89:
        /*0110*/ 	.byte	0x04, 0x1e
        /*0112*/ 	.short	(.L_91 - .L_90)
.L_90:
        /*0114*/ 	.word	0x00000000


	//----- nvinfo : EIATTR_CBANK_PARAM_SIZE
	.align		4
.L_91:
        /*0118*/ 	.byte	0x03, 0x19
        /*011a*/ 	.short	0x0050


	//----- nvinfo : EIATTR_PARAM_CBANK
	.align		4
        /*011c*/ 	.byte	0x04, 0x0a
        /*011e*/ 	.short	(.L_93 - .L_92)
	.align		4
.L_92:
        /*0120*/ 	.word	index@(.nv.constant0._Z24serial_flash_attn_kerneliiiiPfS_S_iiiiS_S_S_)
        /*0124*/ 	.short	0x0380
        /*0126*/ 	.short	0x0050


	//----- nvinfo : EIATTR_SW_WAR
	.align		4
.L_93:
        /*0128*/ 	.byte	0x04, 0x36
        /*012a*/ 	.short	(.L_95 - .L_94)
.L_94:
        /*012c*/ 	.word	0x00000008
.L_95:


//--------------------- .nv.callgraph             --------------------------
	.section	.nv.callgraph,"",@"SHT_CUDA_CALLGRAPH"
	.align	4
	.sectionentsize	8
	.align		4
        /*0000*/ 	.word	0x00000000
	.align		4
        /*0004*/ 	.word	0xffffffff
	.align		4
        /*0008*/ 	.word	0x00000000
	.align		4
        /*000c*/ 	.word	0xfffffffe
	.align		4
        /*0010*/ 	.word	0x00000000
	.align		4
        /*0014*/ 	.word	0xfffffffd
	.align		4
        /*0018*/ 	.word	0x00000000
	.align		4
        /*001c*/ 	.word	0xfffffffc


//--------------------- .text._Z26parallel_flash_attn_kerneliiiiPfS_S_iiiiS_S_S_ --------------------------
	.section	.text._Z26parallel_flash_attn_kerneliiiiPfS_S_iiiiS_S_S_,"ax",@progbits
	.align	128
        .global         _Z26parallel_flash_attn_kerneliiiiPfS_S_iiiiS_S_S_
        .type           _Z26parallel_flash_attn_kerneliiiiPfS_S_iiiiS_S_S_,@function
        .size           _Z26parallel_flash_attn_kerneliiiiPfS_S_iiiiS_S_S_,(.L_x_134 - _Z26parallel_flash_attn_kerneliiiiPfS_S_iiiiS_S_S_)
        .other          _Z26parallel_flash_attn_kerneliiiiPfS_S_iiiiS_S_S_,@"STO_CUDA_ENTRY STV_DEFAULT"
_Z26parallel_flash_attn_kerneliiiiPfS_S_iiiiS_S_S_:
.text._Z26parallel_flash_attn_kerneliiiiPfS_S_iiiiS_S_S_:
[----:B------:R-:W-:Y:S01]  /*0000*/  LDC R1, c[0x0][0x37c] ;  /* 0x0000df00ff017b82 */ /* 0x000fe20000000800 */
[----:B------:R-:W0:Y:S02]  /*0010*/  LDCU UR4, c[0x0][0x38c] ;  /* 0x00007180ff0477ac */ /* 0x000e240008000800 */
[----:B0-----:R-:W-:-:S04]  /*0020*/  I2FP.F32.S32 R0, UR4 ;  /* 0x0000000400007c45 */ /* 0x001fc80008201400 */
[----:B------:R-:W-:Y:S01]  /*0030*/  IADD3 R2, PT, PT, R0, -0xd000000, RZ ;  /* 0xf300000000027810 */ /* 0x000fe20007ffe0ff */
[----:B------:R0:W1:Y:S03]  /*0040*/  MUFU.RSQ R3, R0 ;  /* 0x0000000000037308 */ /* 0x0000660000001400 */
[----:B------:R-:W-:-:S13]  /*0050*/  ISETP.GT.U32.AND P0, PT, R2, 0x727fffff, PT ;  /* 0x727fffff0200780c */ /* 0x000fda0003f04070 */
[----:B0-----:R-:W-:Y:S05]  /*0060*/  @!P0 BRA `(.L_x_0) ;  /* 0x00000000000c8947 */ /* 0x001fea0003800000 */
[----:B------:R-:W-:-:S07]  /*0070*/  MOV R4, 0x90 ;  /* 0x0000009000047802 */ /* 0x000fce0000000f00 */
[----:B-1----:R-:W-:Y:S05]  /*0080*/  CALL.REL.NOINC `($__internal_1_$__cuda_sm20_sqrt_rn_f32_slowpath) ;  /* 0x00000044000c7944 */ /* 0x002fea0003c00000 */
[----:B------:R-:W-:Y:S05]  /*0090*/  BRA `(.L_x_1) ;  /* 0x0000000000107947 */ /* 0x000fea0003800000 */
.L_x_0:
[----:B-1----:R-:W-:Y:S01]  /*00a0*/  FMUL.FTZ R5, R0, R3 ;  /* 0x0000000300057220 */ /* 0x002fe20000410000 */
[----:B------:R-:W-:-:S03]  /*00b0*/  FMUL.FTZ R3, R3, 0.5 ;  /* 0x3f00000003037820 */ /* 0x000fc60000410000 */
[----:B------:R-:W-:-:S04]  /*00c0*/  FFMA R0, -R5, R5, R0 ;  /* 0x0000000505007223 */ /* 0x000fc80000000100 */
[----:B------:R-:W-:-:S07]  /*00d0*/  FFMA R0, R0, R3, R5 ;  /* 0x0000000300007223 */ /* 0x000fce0000000005 */
.L_x_1:
[----:B------:R-:W-:-:S04]  /*00e0*/  IADD3 R2, PT, PT, R0, 0x1800000, RZ ;  /* 0x0180000000027810 */ /* 0x000fc80007ffe0ff */
[----:B------:R-:W-:-:S04]  /*00f0*/  LOP3.LUT R2, R2, 0x7f800000, RZ, 0xc0, !PT ;  /* 0x7f80000002027812 */ /* 0x000fc800078ec0ff */
[----:B------:R-:W-:-:S13]  /*0100*/  ISETP.GT.U32.AND P0, PT, R2, 0x1ffffff, PT ;  /* 0x01ffffff0200780c */ /* 0x000fda0003f04070 */
[----:B------:R-:W-:Y:S05]  /*0110*/  @P0 BRA `(.L_x_2) ;  /* 0x0000000000100947 */ /* 0x000fea0003800000 */
[----:B------:R-:W-:-:S07]  /*0120*/  MOV R10, 0x140 ;  /* 0x00000140000a7802 */ /* 0x000fce0000000f00 */
[----:B------:R-:W-:Y:S05]  /*0130*/  CALL.REL.NOINC `($__internal_0_$__cuda_sm20_rcp_rn_f32_slowpath) ;  /* 0x00000040000c7944 */ /* 0x000fea0003c00000 */
[----:B------:R-:W-:Y:S01]  /*0140*/  MOV R3, R2 ;  /* 0x0000000200037202 */ /* 0x000fe20000000f00 */
[----:B------:R-:W-:Y:S06]  /*0150*/  BRA `(.L_x_3) ;  /* 0x0000000000107947 */ /* 0x000fec0003800000 */
.L_x_2:
[----:B------:R-:W0:Y:S02]  /*0160*/  MUFU.RCP R3, R0 ;  /* 0x0000000000037308 */ /* 0x000e240000001000 */
[----:B0-----:R-:W-:-:S04]  /*0170*/  FFMA R2, R3, R0, -1 ;  /* 0xbf80000003027423 */ /* 0x001fc80000000000 */
[----:B------:R-:W-:-:S04]  /*0180*/  FADD.FTZ R2, -R2, -RZ ;  /* 0x800000ff02027221 */ /* 0x000fc80000010100 */
[----:B------:R-:W-:-:S07]  /*0190*/  FFMA R3, R3, R2, R3 ;  /* 0x0000000203037223 */ /* 0x000fce0000000003 */
.L_x_3:
[----:B------:R-:W0:Y:S08]  /*01a0*/  LDC R0, c[0x0][0x3b0] ;  /* 0x0000ec00ff007b82 */ /* 0x000e300000000800 */
[----:B------:R-:W1:Y:S08]  /*01b0*/  S2UR UR14, SR_CTAID.X ;  /* 0x00000000000e79c3 */ /* 0x000e700000002500 */
[----:B------:R-:W2:Y:S01]  /*01c0*/  S2UR UR4, SR_CTAID.Y ;  /* 0x00000000000479c3 */ /* 0x000ea20000002600 */
[----:B0-----:R-:W-:-:S13]  /*01d0*/  ISETP.GE.AND P0, PT, R0, 0x1, PT ;  /* 0x000000010000780c */ /* 0x001fda0003f06270 */
[----:B-12---:R-:W-:Y:S05]  /*01e0*/  @!P0 EXIT ;  /* 0x000000000000894d */ /* 0x006fea0003800000 */
[----:B------:R-:W0:Y:S01]  /*01f0*/  S2UR UR5, SR_CgaCtaId ;  /* 0x00000000000579c3 */ /* 0x000e220000008800 */
[----:B------:R-:W1:Y:S01]  /*0200*/  LDCU UR6, c[0x0][0x384] ;  /* 0x00007080ff0677ac */ /* 0x000e620008000800 */
[----:B------:R-:W2:Y:S01]  /*0210*/  S2R R8, SR_TID.X ;  /* 0x0000000000087919 */ /* 0x000ea20000002100 */
[----:B------:R-:W3:Y:S01]  /*0220*/  LDCU.64 UR20, c[0x0][0x3a8] ;  /* 0x00007500ff1477ac */ /* 0x000ee20008000a00 */
[----:B------:R-:W4:Y:S01]  /*0230*/  LDCU.64 UR16, c[0x0][0x388] ;  /* 0x00007100ff1077ac */ /* 0x000f220008000a00 */
[----:B------:R-:W5:Y:S01]  /*0240*/  LDCU.64 UR12, c[0x0][0x398] ;  /* 0x00007300ff0c77ac */ /* 0x000f620008000a00 */
[----:B------:R-:W5:Y:S01]  /*0250*/  LDCU.64 UR18, c[0x0][0x3a0] ;  /* 0x00007400ff1277ac */ /* 0x000f620008000a00 */
[----:B-1----:R-:W-:Y:S02]  /*0260*/  UIMAD UR14, UR14, UR6, UR4 ;  /* 0x000000060e0e72a4 */ /* 0x002fe4000f8e0204 */
[----:B---3--:R-:W-:Y:S01]  /*0270*/  ULOP3.LUT UR34, UR20, 0x7, URZ, 0xc0, !UPT ;  /* 0x0000000714227892 */ /* 0x008fe2000f8ec0ff */
[----:B------:R-:W-:Y:S01]  /*0280*/  UMOV UR4, 0x400 ;  /* 0x0000040000047882 */ /* 0x000fe20000000000 */
[----:B------:R-:W-:-:S02]  /*0290*/  ULOP3.LUT UR33, UR20, 0x3, URZ, 0xc0, !UPT ;  /* 0x0000000314217892 */ /* 0x000fc4000f8ec0ff */
[----:B----4-:R-:W-:Y:S02]  /*02a0*/  UIMAD UR8, UR17, UR21, URZ ;  /* 0x00000015110872a4 */ /* 0x010fe4000f8e02ff */
[----:B0-----:R-:W-:Y:S02]  /*02b0*/  ULEA UR4, UR5, UR4, 0x18 ;  /* 0x0000000405047291 */ /* 0x001fe4000f8ec0ff */
[----:B------:R-:W-:Y:S02]  /*02c0*/  UIMAD UR21, UR17, UR20, URZ ;  /* 0x00000014111572a4 */ /* 0x000fe4000f8e02ff */
[----:B------:R-:W-:Y:S01]  /*02d0*/  UIMAD UR16, UR17, UR16, URZ ;  /* 0x00000010111072a4 */ /* 0x000fe2000f8e02ff */
[----:B--2---:R-:W-:Y:S01]  /*02e0*/  IMAD R9, R8, UR20, RZ ;  /* 0x0000001408097c24 */ /* 0x004fe2000f8e02ff */
[----:B------:R-:W-:Y:S02]  /*02f0*/  UIADD3 UR24, UPT, UPT, UR17, -0x1, URZ ;  /* 0xffffffff11187890 */ /* 0x000fe4000fffe0ff */
[----:B------:R-:W-:-:S02]  /*0300*/  ULOP3.LUT UR25, UR17, 0xf, URZ, 0xc0, !UPT ;  /* 0x0000000f11197892 */ /* 0x000fc4000f8ec0ff */
[----:B------:R-:W-:Y:S02]  /*0310*/  ULOP3.LUT UR26, UR17, 0x7, URZ, 0xc0, !UPT ;  /* 0x00000007111a7892 */ /* 0x000fe4000f8ec0ff */
[----:B------:R-:W-:Y:S02]  /*0320*/  ULOP3.LUT UR27, UR17, 0x3, URZ, 0xc0, !UPT ;  /* 0x00000003111b7892 */ /* 0x000fe4000f8ec0ff */
[----:B------:R-:W-:Y:S02]  /*0330*/  ULOP3.LUT UR28, UR17, 0x7ffffff8, URZ, 0xc0, !UPT ;  /* 0x7ffffff8111c7892 */ /* 0x000fe4000f8ec0ff */
[----:B------:R-:W-:Y:S02]  /*0340*/  ULOP3.LUT UR29, UR17, 0x1, URZ, 0xc0, !UPT ;  /* 0x00000001111d7892 */ /* 0x000fe4000f8ec0ff */
[----:B------:R-:W-:Y:S02]  /*0350*/  ULOP3.LUT UR11, UR17, 0x7ffffff0, URZ, 0xc0, !UPT ;  /* 0x7ffffff0110b7892 */ /* 0x000fe4000f8ec0ff */
[----:B------:R-:W-:-:S02]  /*0360*/  ULEA UR17, UR8, UR4, 0x2 ;  /* 0x0000000408117291 */ /* 0x000fc4000f8e10ff */
[----:B-----5:R-:W-:Y:S02]  /*0370*/  UIADD3 UR9, UP0, UPT, UR12, 0x10, URZ ;  /* 0x000000100c097890 */ /* 0x020fe4000ff1e0ff */
[----:B------:R-:W-:Y:S02]  /*0380*/  ULEA UR38, UR21, UR17, 0x2 ;  /* 0x0000001115267291 */ /* 0x000fe4000f8e10ff */
[----:B------:R-:W-:Y:S02]  /*0390*/  UIADD3 UR10, UP1, UPT, UR18, 0x10, URZ ;  /* 0x00000010120a7890 */ /* 0x000fe4000ff3e0ff */
[----:B------:R-:W-:Y:S02]  /*03a0*/  UIADD3 UR18, UPT, UPT, UR20, 0x7, URZ ;  /* 0x0000000714127890 */ /* 0x000fe4000fffe0ff */
[----:B------:R-:W-:Y:S02]  /*03b0*/  ULEA UR4, UR21, UR38, 0x2 ;  /* 0x0000002615047291 */ /* 0x000fe4000f8e10ff */
[----:B------:R-:W-:-:S02]  /*03c0*/  UIADD3.X UR12, UPT, UPT, URZ, UR13, URZ, UP0, !UPT ;  /* 0x0000000dff0c7290 */ /* 0x000fc400087fe4ff */
[----:B------:R-:W-:Y:S02]  /*03d0*/  UIADD3.X UR13, UPT, UPT, URZ, UR19, URZ, UP1, !UPT ;  /* 0x00000013ff0d7290 */ /* 0x000fe40008ffe4ff */
[----:B------:R-:W-:Y:S01]  /*03e0*/  ULOP3.LUT UR19, UR18, 0x7, URZ, 0xc0, !UPT ;  /* 0x0000000712137892 */ /* 0x000fe2000f8ec0ff */
[----:B------:R-:W-:Y:S01]  /*03f0*/  LEA R9, R9, UR4, 0x2 ;  /* 0x0000000409097c11 */ /* 0x000fe2000f8e10ff */
[----:B------:R-:W0:Y:S01]  /*0400*/  LDCU UR30, c[0x0][0x360] ;  /* 0x00006c00ff1e77ac */ /* 0x000e220008000800 */
[----:B------:R-:W1:Y:S01]  /*0410*/  LDCU.64 UR22, c[0x0][0x358] ;  /* 0x00006b00ff1677ac */ /* 0x000e620008000a00 */
[----:B------:R-:W-:Y:S02]  /*0420*/  ULOP3.LUT UR15, UR20, 0x7ffffff8, URZ, 0xc0, !UPT ;  /* 0x7ffffff8140f7892 */ /* 0x000fe4000f8ec0ff */
[----:B------:R-:W-:Y:S02]  /*0430*/  ULOP3.LUT UR32, UR20, 0x1, URZ, 0xc0, !UPT ;  /* 0x0000000114207892 */ /* 0x000fe4000f8ec0ff */
[----:B------:R-:W-:-:S02]  /*0440*/  ULOP3.LUT UR31, UR20, 0x7ffffffc, URZ, 0xc0, !UPT ;  /* 0x7ffffffc141f7892 */ /* 0x000fc4000f8ec0ff */
[----:B------:R-:W-:Y:S02]  /*0450*/  UIMAD UR16, UR14, UR16, URZ ;  /* 0x000000100e1072a4 */ /* 0x000fe4000f8e02ff */
[----:B------:R-:W-:Y:S02]  /*0460*/  UIADD3 UR35, UPT, UPT, UR26, -0x1, URZ ;  /* 0xffffffff1a237890 */ /* 0x000fe4000fffe0ff */
[----:B------:R-:W-:Y:S02]  /*0470*/  UIADD3 UR36, UPT, UPT, UR34, -0x1, URZ ;  /* 0xffffffff22247890 */ /* 0x000fe4000fffe0ff */
[----:B------:R-:W-:Y:S02]  /*0480*/  UIADD3 UR37, UPT, UPT, UR33, -0x1, URZ ;  /* 0xffffffff21257890 */ /* 0x000fe4000fffe0ff */
[----:B------:R-:W-:Y:S02]  /*0490*/  ULOP3.LUT UR18, UR18, 0x3, URZ, 0xc0, !UPT ;  /* 0x0000000312127892 */ /* 0x000fe4000f8ec0ff */
[----:B------:R-:W-:Y:S01]  /*04a0*/  UIADD3 UR19, UPT, UPT, UR19, -0x1, URZ ;  /* 0xffffffff13137890 */ /* 0x000fe2000fffe0ff */
[----:B01----:R-:W-:-:S11]  /*04b0*/  UMOV UR4, URZ ;  /* 0x000000ff00047c82 */ /* 0x003fd60008000000 */
.L_x_52:
[----:B0-----:R-:W0:Y:S01]  /*04c0*/  LDC R0, c[0x0][0x38c] ;  /* 0x0000e300ff007b82 */ /* 0x001e220000000800 */
[----:B-1----:R-:W1:Y:S01]  /*04d0*/  LDCU UR5, c[0x0][0x3a8] ;  /* 0x00007500ff0577ac */ /* 0x002e620008000800 */
[----:B------:R-:W-:Y:S01]  /*04e0*/  BSSY.RECONVERGENT B0, `(.L_x_4) ;  /* 0x000008c000007945 */ /* 0x000fe20003800200 */
[----:B0-----:R-:W-:-:S04]  /*04f0*/  ISETP.GE.AND P0, PT, R0, 0x1, PT ;  /* 0x000000010000780c */ /* 0x001fc80003f06270 */
[----:B-1----:R-:W-:-:S13]  /*0500*/  ISETP.GE.OR P0, PT, R8, UR5, !P0 ;  /* 0x0000000508007c0c */ /* 0x002fda000c706670 */
[----:B--234-:R-:W-:Y:S05]  /*0510*/  @P0 BRA `(.L_x_5) ;  /* 0x0000000800200947 */ /* 0x01cfea0003800000 */
[----:B------:R-:W-:-:S07]  /*0520*/  MOV R0, R8 ;  /* 0x0000000800007202 */ /* 0x000fce0000000f00 */
.L_x_10:
[----:B01----:R-:W0:Y:S01]  /*0530*/  LDC R11, c[0x0][0x38c] ;  /* 0x0000e300ff0b7b82 */ /* 0x003e220000000800 */
[----:B------:R-:W-:Y:S01]  /*0540*/  UISETP.GE.U32.AND UP0, UPT, UR24, 0x7, UPT ;  /* 0x000000071800788c */ /* 0x000fe2000bf06070 */
[----:B------:R-:W-:Y:S01]  /*0550*/  MOV R2, UR4 ;  /* 0x0000000400027c02 */ /* 0x000fe20008000f00 */
[----:B------:R-:W-:Y:S01]  /*0560*/  HFMA2 R4, -RZ, RZ, 0, 0 ;  /* 0x00000000ff047431 */ /* 0x000fe200000001ff */
[----:B------:R-:W-:-:S05]  /*0570*/  MOV R5, UR21 ;  /* 0x0000001500057c02 */ /* 0x000fca0008000f00 */
[----:B------:R-:W-:-:S04]  /*0580*/  IMAD R2, R2, R5, UR16 ;  /* 0x0000001002027e24 */ /* 0x000fc8000f8e0205 */
[----:B0-----:R-:W-:Y:S01]  /*0590*/  IMAD R10, R0, R11, R2 ;  /* 0x0000000b000a7224 */ /* 0x001fe200078e0202 */
[----:B------:R-:W-:Y:S06]  /*05a0*/  BRA.U !UP0, `(.L_x_6) ;  /* 0x0000000108e87547 */ /* 0x000fec000b800000 */
[----:B------:R-:W0:Y:S01]  /*05b0*/  S2UR UR6, SR_CgaCtaId ;  /* 0x00000000000679c3 */ /* 0x000e220000008800 */
[----:B------:R-:W1:Y:S01]  /*05c0*/  LDCU.64 UR40, c[0x0][0x3a8] ;  /* 0x00007500ff2877ac */ /* 0x000e620008000a00 */
[----:B------:R-:W-:Y:S01]  /*05d0*/  UMOV UR5, 0x400 ;  /* 0x0000040000057882 */ /* 0x000fe20000000000 */
[----:B-1----:R-:W-:-:S04]  /*05e0*/  USHF.L.U32 UR41, UR41, 0x2, URZ ;  /* 0x0000000229297899 */ /* 0x002fc800080006ff */
[----:B------:R-:W-:Y:S02]  /*05f0*/  ULEA UR40, UR40, UR41, 0x2 ;  /* 0x0000002928287291 */ /* 0x000fe4000f8e10ff */
[----:B0-----:R-:W-:Y:S01]  /*0600*/  ULEA UR5, UR6, UR5, 0x18 ;  /* 0x0000000506057291 */ /* 0x001fe2000f8ec0ff */
[C---:B------:R-:W-:Y:S01]  /*0610*/  LEA R4, R0.reuse, UR41, 0x2 ;  /* 0x0000002900047c11 */ /* 0x040fe2000f8e10ff */
[----:B------:R-:W-:Y:S02]  /*0620*/  UIADD3 UR6, UPT, UPT, -UR28, URZ, URZ ;  /* 0x000000ff1c067290 */ /* 0x000fe4000fffe1ff */
[----:B------:R-:W-:Y:S01]  /*0630*/  UIADD3 UR5, UPT, UPT, UR5, 0x10, URZ ;  /* 0x0000001005057890 */ /* 0x000fe2000fffe0ff */
[----:B------:R-:W-:-:S03]  /*0640*/  LEA R14, R0, UR40, 0x2 ;  /* 0x00000028000e7c11 */ /* 0x000fc6000f8e10ff */
[----:B------:R-:W-:Y:S02]  /*0650*/  MOV R12, UR6 ;  /* 0x00000006000c7c02 */ /* 0x000fe40008000f00 */
[-C--:B------:R-:W-:Y:S02]  /*0660*/  IMAD R13, R4, R11.reuse, UR5 ;  /* 0x00000005040d7e24 */ /* 0x080fe4000f8e020b */
[----:B------:R-:W-:-:S07]  /*0670*/  IMAD R14, R14, R11, UR5 ;  /* 0x000000050e0e7e24 */ /* 0x000fce000f8e020b */
.L_x_7:
[----:B------:R-:W-:Y:S02]  /*0680*/  MOV R6, UR9 ;  /* 0x0000000900067c02 */ /* 0x000fe40008000f00 */
[----:B------:R-:W-:-:S03]  /*0690*/  MOV R7, UR12 ;  /* 0x0000000c00077c02 */ /* 0x000fc60008000f00 */
[----:B------:R-:W-:-:S05]  /*06a0*/  IMAD.WIDE R6, R10, 0x4, R6 ;  /* 0x000000040a067825 */ /* 0x000fca00078e0206 */
[----:B------:R-:W2:Y:S01]  /*06b0*/  LDG.E R28, desc[UR22][R6.64+-0x10] ;  /* 0xfffff016061c7981 */ /* 0x000ea2000c1e1900 */
[----:B------:R-:W-:Y:S02]  /*06c0*/  MOV R4, UR10 ;  /* 0x0000000a00047c02 */ /* 0x000fe40008000f00 */
[----:B------:R-:W-:Y:S01]  /*06d0*/  MOV R5, UR13 ;  /* 0x0000000d00057c02 */ /* 0x000fe20008000f00 */
[----:B------:R-:W3:Y:S02]  /*06e0*/  LDG.E R26, desc[UR22][R6.64+-0xc] ;  /* 0xfffff416061a7981 */ /* 0x000ee4000c1e1900 */
[----:B------:R-:W-:Y:S02]  /*06f0*/  IMAD.WIDE R4, R10, 0x4, R4 ;  /* 0x000000040a047825 */ /* 0x000fe400078e0204 */
[----:B------:R-:W4:Y:S04]  /*0700*/  LDG.E R24, desc[UR22][R6.64+-0x8] ;  /* 0xfffff81606187981 */ /* 0x000f28000c1e1900 */
[----:B------:R-:W5:Y:S04]  /*0710*/  LDG.E R19, desc[UR22][R4.64+-0x10] ;  /* 0xfffff01604137981 */ /* 0x000f68000c1e1900 */
[----:B------:R-:W4:Y:S04]  /*0720*/  LDG.E R17, desc[UR22][R4.64+-0xc] ;  /* 0xfffff41604117981 */ /* 0x000f28000c1e1900 */
        /* <DEDUP_REMOVED lines=10> */
[----:B--2---:R0:W-:Y:S04]  /*07d0*/  STS [R13+-0x10], R28 ;  /* 0xfffff01c0d007388 */ /* 0x0041e80000000800 */
[----:B0-----:R-:W2:Y:S01]  /*07e0*/  LDG.E R28, desc[UR22][R4.64+0xc] ;  /* 0x00000c16041c7981 */ /* 0x001ea2000c1e1900 */
[----:B------:R-:W-:-:S03]  /*07f0*/  IADD3 R12, PT, PT, R12, 0x8, RZ ;  /* 0x000000080c0c7810 */ /* 0x000fc60007ffe0ff */
[----:B-----5:R-:W-:Y:S01]  /*0800*/  STS [R14+-0x10], R19 ;  /* 0xfffff0130e007388 */ /* 0x020fe20000000800 */
[----:B------:R-:W-:-:S03]  /*0810*/  ISETP.NE.AND P0, PT, R12, RZ, PT ;  /* 0x000000ff0c00720c */ /* 0x000fc60003f05270 */
[----:B---3--:R-:W-:Y:S04]  /*0820*/  STS [R13+-0xc], R26 ;  /* 0xfffff41a0d007388 */ /* 0x008fe80000000800 */
[----:B----4-:R-:W-:Y:S04]  /*0830*/  STS [R14+-0xc], R17 ;  /* 0xfffff4110e007388 */ /* 0x010fe80000000800 */
[----:B------:R-:W-:Y:S04]  /*0840*/  STS [R13+-0x8], R24 ;  /* 0xfffff8180d007388 */ /* 0x000fe80000000800 */
[----:B------:R-:W-:Y:S04]  /*0850*/  STS [R14+-0x8], R15 ;  /* 0xfffff80f0e007388 */ /* 0x000fe80000000800 */
[----:B------:R-:W-:Y:S04]  /*0860*/  STS [R13+-0x4], R22 ;  /* 0xfffffc160d007388 */ /* 0x000fe80000000800 */
[----:B------:R-:W-:Y:S04]  /*0870*/  STS [R14+-0x4], R21 ;  /* 0xfffffc150e007388 */ /* 0x000fe80000000800 */
[----:B------:R-:W-:Y:S04]  /*0880*/  STS [R13], R20 ;  /* 0x000000140d007388 */ /* 0x000fe80000000800 */
[----:B------:R-:W-:Y:S04]  /*0890*/  STS [R14], R23 ;  /* 0x000000170e007388 */ /* 0x000fe80000000800 */
[----:B------:R-:W-:Y:S04]  /*08a0*/  STS [R13+0x4], R18 ;  /* 0x000004120d007388 */ /* 0x000fe80000000800 */
[----:B------:R-:W-:Y:S04]  /*08b0*/  STS [R14+0x4], R25 ;  /* 0x000004190e007388 */ /* 0x000fe80000000800 */
[----:B------:R-:W-:Y:S01]  /*08c0*/  STS [R13+0x8], R16 ;  /* 0x000008100d007388 */ /* 0x000fe20000000800 */
[----:B------:R-:W-:-:S03]  /*08d0*/  IADD3 R10, PT, PT, R10, 0x8, RZ ;  /* 0x000000080a0a7810 */ /* 0x000fc60007ffe0ff */
[----:B------:R-:W-:Y:S04]  /*08e0*/  STS [R14+0x8], R27 ;  /* 0x0000081b0e007388 */ /* 0x000fe80000000800 */
[----:B------:R0:W-:Y:S02]  /*08f0*/  STS [R13+0xc], R29 ;  /* 0x00000c1d0d007388 */ /* 0x0001e40000000800 */
[----:B0-----:R-:W-:Y:S02]  /*0900*/  IADD3 R13, PT, PT, R13, 0x20, RZ ;  /* 0x000000200d0d7810 */ /* 0x001fe40007ffe0ff */
[----:B--2---:R0:W-:Y:S02]  /*0910*/  STS [R14+0xc], R28 ;  /* 0x00000c1c0e007388 */ /* 0x0041e40000000800 */
[----:B0-----:R-:W-:Y:S01]  /*0920*/  IADD3 R14, PT, PT, R14, 0x20, RZ ;  /* 0x000000200e0e7810 */ /* 0x001fe20007ffe0ff */
[----:B------:R-:W-:Y:S06]  /*0930*/  @P0 BRA `(.L_x_7) ;  /* 0xfffffffc00500947 */ /* 0x000fec000383ffff */
[----:B------:R-:W-:-:S07]  /*0940*/  MOV R4, UR28 ;  /* 0x0000001c00047c02 */ /* 0x000fce0008000f00 */
.L_x_6:
[----:B------:R-:W-:-:S09]  /*0950*/  UISETP.NE.AND UP0, UPT, UR26, URZ, UPT ;  /* 0x000000ff1a00728c */ /* 0x000fd2000bf05270 */
[----:B------:R-:W-:Y:S05]  /*0960*/  BRA.U !UP0, `(.L_x_8) ;  /* 0x0000000108fc7547 */ /* 0x000fea000b800000 */
[----:B------:R-:W-:Y:S02]  /*0970*/  UISETP.GE.U32.AND UP0, UPT, UR35, 0x3, UPT ;  /* 0x000000032300788c */ /* 0x000fe4000bf06070 */
[----:B------:R-:W-:-:S07]  /*0980*/  UISETP.NE.AND UP1, UPT, UR27, URZ, UPT ;  /* 0x000000ff1b00728c */ /* 0x000fce000bf25270 */
[----:B------:R-:W-:Y:S05]  /*0990*/  BRA.U !UP0, `(.L_x_9) ;  /* 0x0000000108687547 */ /* 0x000fea000b800000 */
[----:B------:R-:W0:Y:S01]  /*09a0*/  LDC.64 R6, c[0x0][0x398] ;  /* 0x0000e600ff067b82 */ /* 0x000e220000000a00 */
[----:B------:R-:W-:-:S05]  /*09b0*/  IMAD R5, R0, R11, R2 ;  /* 0x0000000b00057224 */ /* 0x000fca00078e0202 */
[----:B------:R-:W-:Y:S02]  /*09c0*/  IADD3 R5, PT, PT, R5, R4, RZ ;  /* 0x0000000405057210 */ /* 0x000fe40007ffe0ff */
[----:B------:R-:W1:Y:S03]  /*09d0*/  LDC.64 R12, c[0x0][0x3a0] ;  /* 0x0000e800ff0c7b82 */ /* 0x000e660000000a00 */
[----:B0-----:R-:W-:-:S05]  /*09e0*/  IMAD.WIDE R6, R5, 0x4, R6 ;  /* 0x0000000405067825 */ /* 0x001fca00078e0206 */
[----:B------:R-:W2:Y:S01]  /*09f0*/  LDG.E R17, desc[UR22][R6.64+0x4] ;  /* 0x0000041606117981 */ /* 0x000ea2000c1e1900 */
[----:B-1----:R-:W-:-:S03]  /*0a00*/  IMAD.WIDE R12, R5, 0x4, R12 ;  /* 0x00000004050c7825 */ /* 0x002fc600078e020c */
[----:B------:R-:W3:Y:S04]  /*0a10*/  LDG.E R21, desc[UR22][R6.64+0x8] ;  /* 0x0000081606157981 */ /* 0x000ee8000c1e1900 */
[----:B------:R-:W4:Y:S04]  /*0a20*/  LDG.E R5, desc[UR22][R6.64] ;  /* 0x0000001606057981 */ /* 0x000f28000c1e1900 */
[----:B------:R-:W5:Y:S04]  /*0a30*/  LDG.E R15, desc[UR22][R12.64] ;  /* 0x000000160c0f7981 */ /* 0x000f68000c1e1900 */
[----:B------:R-:W3:Y:S04]  /*0a40*/  LDG.E R19, desc[UR22][R12.64+0x4] ;  /* 0x000004160c137981 */ /* 0x000ee8000c1e1900 */
[----:B------:R-:W3:Y:S04]  /*0a50*/  LDG.E R23, desc[UR22][R12.64+0x8] ;  /* 0x000008160c177981 */ /* 0x000ee8000c1e1900 */
[----:B------:R-:W3:Y:S04]  /*0a60*/  LDG.E R25, desc[UR22][R6.64+0xc] ;  /* 0x00000c1606197981 */ /* 0x000ee8000c1e1900 */
[----:B------:R-:W3:Y:S01]  /*0a70*/  LDG.E R27, desc[UR22][R12.64+0xc] ;  /* 0x00000c160c1b7981 */ /* 0x000ee2000c1e1900 */
[----:B------:R-:W-:-:S05]  /*0a80*/  IMAD R10, R0, R11, R4 ;  /* 0x0000000b000a7224 */ /* 0x000fca00078e0204 */
[C---:B------:R-:W-:Y:S02]  /*0a90*/  LEA R14, R10.reuse, UR17, 0x2 ;  /* 0x000000110a0e7c11 */ /* 0x040fe4000f8e10ff */
[----:B------:R-:W-:Y:S02]  /*0aa0*/  LEA R10, R10, UR38, 0x2 ;  /* 0x000000260a0a7c11 */ /* 0x000fe4000f8e10ff */
[----:B------:R-:W-:Y:S01]  /*0ab0*/  IADD3 R4, PT, PT, R4, 0x4, RZ ;  /* 0x0000000404047810 */ /* 0x000fe20007ffe0ff */
[----:B----4-:R0:W-:Y:S04]  /*0ac0*/  STS [R14], R5 ;  /* 0x000000050e007388 */ /* 0x0101e80000000800 */
[----:B-----5:R0:W-:Y:S04]  /*0ad0*/  STS [R10], R15 ;  /* 0x0000000f0a007388 */ /* 0x0201e80000000800 */
[----:B--2---:R0:W-:Y:S04]  /*0ae0*/  STS [R14+0x4], R17 ;  /* 0x000004110e007388 */ /* 0x0041e80000000800 */
[----:B---3--:R0:W-:Y:S04]  /*0af0*/  STS [R10+0x4], R19 ;  /* 0x000004130a007388 */ /* 0x0081e80000000800 */
[----:B------:R0:W-:Y:S04]  /*0b00*/  STS [R14+0x8], R21 ;  /* 0x000008150e007388 */ /* 0x0001e80000000800 */
[----:B------:R0:W-:Y:S04]  /*0b10*/  STS [R10+0x8], R23 ;  /* 0x000008170a007388 */ /* 0x0001e80000000800 */
[----:B------:R0:W-:Y:S04]  /*0b20*/  STS [R14+0xc], R25 ;  /* 0x00000c190e007388 */ /* 0x0001e80000000800 */
[----:B------:R0:W-:Y:S02]  /*0b30*/  STS [R10+0xc], R27 ;  /* 0x00000c1b0a007388 */ /* 0x0001e40000000800 */
.L_x_9:
[----:B------:R-:W-:Y:S05]  /*0b40*/  BRA.U !UP1, `(.L_x_8) ;  /* 0x0000000109847547 */ /* 0x000fea000b800000 */
[----:B------:R-:W-:Y:S01]  /*0b50*/  UIADD3 UR5, UPT, UPT, UR27, -0x1, URZ ;  /* 0xffffffff1b057890 */ /* 0x000fe2000fffe0ff */
[----:B------:R-:W-:Y:S01]  /*0b60*/  ISETP.NE.AND P1, PT, RZ, UR29, PT ;  /* 0x0000001dff007c0c */ /* 0x000fe2000bf25270 */
[----:B0-----:R-:W-:-:S04]  /*0b70*/  IMAD R5, R0, R11, R2 ;  /* 0x0000000b00057224 */ /* 0x001fc800078e0202 */
[----:B------:R-:W-:-:S08]  /*0b80*/  ISETP.NE.AND P0, PT, RZ, UR5, PT ;  /* 0x00000005ff007c0c */ /* 0x000fd0000bf05270 */
[----:B------:R-:W0:Y:S05]  /*0b90*/  @P1 LDC.64 R14, c[0x0][0x398] ;  /* 0x0000e600ff0e1b82 */ /* 0x000e2a0000000a00 */
[C---:B------:R-:W-:Y:S01]  /*0ba0*/  @P0 IADD3 R19, PT, PT, R5.reuse, R4, RZ ;  /* 0x0000000405130210 */ /* 0x040fe20007ffe0ff */
[----:B------:R-:W-:Y:S01]  /*0bb0*/  @P0 IMAD R2, R0, R11, R4 ;  /* 0x0000000b00020224 */ /* 0x000fe200078e0204 */
[----:B------:R-:W-:Y:S01]  /*0bc0*/  @P0 IADD3 R4, PT, PT, R4, 0x2, RZ ;  /* 0x0000000204040810 */ /* 0x000fe20007ffe0ff */
[----:B------:R-:W1:Y:S03]  /*0bd0*/  @P0 LDC.64 R12, c[0x0][0x398] ;  /* 0x0000e600ff0c0b82 */ /* 0x000e660000000a00 */
[----:B------:R-:W-:-:S05]  /*0be0*/  @P1 IADD3 R5, PT, PT, R5, R4, RZ ;  /* 0x0000000405051210 */ /* 0x000fca0007ffe0ff */
[----:B------:R-:W2:Y:S08]  /*0bf0*/  @P0 LDC.64 R16, c[0x0][0x3a0] ;  /* 0x0000e800ff100b82 */ /* 0x000eb00000000a00 */
[----:B------:R-:W3:Y:S01]  /*0c00*/  @P1 LDC.64 R6, c[0x0][0x3a0] ;  /* 0x0000e800ff061b82 */ /* 0x000ee20000000a00 */
[----:B0-----:R-:W-:-:S06]  /*0c10*/  @P1 IMAD.WIDE R14, R5, 0x4, R14 ;  /* 0x00000004050e1825 */ /* 0x001fcc00078e020e */
[----:B------:R-:W4:Y:S01]  /*0c20*/  @P1 LDG.E R14, desc[UR22][R14.64] ;  /* 0x000000160e0e1981 */ /* 0x000f22000c1e1900 */
[----:B-1----:R-:W-:-:S05]  /*0c30*/  @P0 IMAD.WIDE R12, R19, 0x4, R12 ;  /* 0x00000004130c0825 */ /* 0x002fca00078e020c */
[----:B------:R-:W5:Y:S01]  /*0c40*/  @P0 LDG.E R10, desc[UR22][R12.64] ;  /* 0x000000160c0a0981 */ /* 0x000f62000c1e1900 */
[----:B--2---:R-:W-:-:S03]  /*0c50*/  @P0 IMAD.WIDE R16, R19, 0x4, R16 ;  /* 0x0000000413100825 */ /* 0x004fc600078e0210 */
[----:B------:R-:W2:Y:S04]  /*0c60*/  @P0 LDG.E R20, desc[UR22][R12.64+0x4] ;  /* 0x000004160c140981 */ /* 0x000ea8000c1e1900 */
[----:B------:R-:W4:Y:S01]  /*0c70*/  @P0 LDG.E R18, desc[UR22][R16.64] ;  /* 0x0000001610120981 */ /* 0x000f22000c1e1900 */
[----:B---3--:R-:W-:-:S03]  /*0c80*/  @P1 IMAD.WIDE R6, R5, 0x4, R6 ;  /* 0x0000000405061825 */ /* 0x008fc600078e0206 */
[----:B------:R-:W3:Y:S04]  /*0c90*/  @P0 LDG.E R22, desc[UR22][R16.64+0x4] ;  /* 0x0000041610160981 */ /* 0x000ee8000c1e1900 */
[----:B------:R-:W3:Y:S01]  /*0ca0*/  @P1 LDG.E R6, desc[UR22][R6.64] ;  /* 0x0000001606061981 */ /* 0x000ee2000c1e1900 */
[----:B------:R-:W-:Y:S01]  /*0cb0*/  @P1 IMAD R4, R0, R11, R4 ;  /* 0x0000000b00041224 */ /* 0x000fe200078e0204 */
[C---:B------:R-:W-:Y:S02]  /*0cc0*/  @P0 LEA R19, R2.reuse, UR17, 0x2 ;  /* 0x0000001102130c11 */ /* 0x040fe4000f8e10ff */
[----:B------:R-:W-:Y:S02]  /*0cd0*/  @P0 LEA R21, R2, UR38, 0x2 ;  /* 0x0000002602150c11 */ /* 0x000fe4000f8e10ff */
[----:B------:R-:W-:-:S02]  /*0ce0*/  @P1 LEA R5, R4, UR17, 0x2 ;  /* 0x0000001104051c11 */ /* 0x000fc4000f8e10ff */
[----:B------:R-:W-:Y:S01]  /*0cf0*/  @P1 LEA R11, R4, UR38, 0x2 ;  /* 0x00000026040b1c11 */ /* 0x000fe2000f8e10ff */
[----:B-----5:R1:W-:Y:S04]  /*0d00*/  @P0 STS [R19], R10 ;  /* 0x0000000a13000388 */ /* 0x0203e80000000800 */
[----:B----4-:R1:W-:Y:S04]  /*0d10*/  @P0 STS [R21], R18 ;  /* 0x0000001215000388 */ /* 0x0103e80000000800 */
[----:B--2---:R1:W-:Y:S04]  /*0d20*/  @P0 STS [R19+0x4], R20 ;  /* 0x0000041413000388 */ /* 0x0043e80000000800 */
[----:B---3--:R1:W-:Y:S04]  /*0d30*/  @P0 STS [R21+0x4], R22 ;  /* 0x0000041615000388 */ /* 0x0083e80000000800 */
[----:B------:R1:W-:Y:S04]  /*0d40*/  @P1 STS [R5], R14 ;  /* 0x0000000e05001388 */ /* 0x0003e80000000800 */
[----:B------:R1:W-:Y:S02]  /*0d50*/  @P1 STS [R11], R6 ;  /* 0x000000060b001388 */ /* 0x0003e40000000800 */
.L_x_8:
[----:B------:R-:W2:Y:S01]  /*0d60*/  LDCU UR5, c[0x0][0x3a8] ;  /* 0x00007500ff0577ac */ /* 0x000ea20008000800 */
[----:B------:R-:W-:-:S04]  /*0d70*/  IADD3 R0, PT, PT, R0, UR30, RZ ;  /* 0x0000001e00007c10 */ /* 0x000fc8000fffe0ff */
[----:B--2---:R-:W-:-:S13]  /*0d80*/  ISETP.GE.AND P0, PT, R0, UR5, PT ;  /* 0x0000000500007c0c */ /* 0x004fda000bf06270 */
[----:B------:R-:W-:Y:S05]  /*0d90*/  @!P0 BRA `(.L_x_10) ;  /* 0xfffffff400e48947 */ /* 0x000fea000383ffff */
.L_x_5:
[----:B------:R-:W-:Y:S05]  /*0da0*/  BSYNC.RECONVERGENT B0 ;  /* 0x0000000000007941 */ /* 0x000fea0003800200 */
.L_x_4:
[----:B------:R-:W2:Y:S02]  /*0db0*/  LDCU UR5, c[0x0][0x3b4] ;  /* 0x00007680ff0577ac */ /* 0x000ea40008000800 */
[----:B--2---:R-:W-:Y:S01]  /*0dc0*/  UISETP.GE.AND UP0, UPT, UR5, 0x1, UPT ;  /* 0x000000010500788c */ /* 0x004fe2000bf06270 */
[----:B------:R-:W-:Y:S08]  /*0dd0*/  BAR.SYNC.DEFER_BLOCKING 0x0 ;  /* 0x0000000000007b1d */ /* 0x000ff00000010000 */
[----:B------:R-:W-:Y:S05]  /*0de0*/  BRA.U !UP0, `(.L_x_11) ;  /* 0x0000003108cc7547 */ /* 0x000fea000b800000 */
[----:B------:R-:W-:-:S05]  /*0df0*/  UMOV UR5, URZ ;  /* 0x000000ff00057c82 */ /* 0x000fca0008000000 */
.L_x_51:
[----:B--2---:R-:W2:Y:S02]  /*0e00*/  LDCU UR20, c[0x0][0x38c] ;  /* 0x00007180ff1477ac */ /* 0x004ea40008000800 */
[----:B--2---:R-:W-:-:S09]  /*0e10*/  UISETP.GE.AND UP0, UPT, UR20, 0x1, UPT ;  /* 0x000000011400788c */ /* 0x004fd2000bf06270 */
[----:B-1-34-:R-:W-:Y:S05]  /*0e20*/  BRA.U !UP0, `(.L_x_12) ;  /* 0x0000000508ec7547 */ /* 0x01afea000b800000 */
[----:B------:R-:W-:Y:S01]  /*0e30*/  UISETP.GE.U32.AND UP1, UPT, UR24, 0xf, UPT ;  /* 0x0000000f1800788c */ /* 0x000fe2000bf26070 */
[----:B01----:R-:W-:Y:S02]  /*0e40*/  MOV R5, UR20 ;  /* 0x0000001400057c02 */ /* 0x003fe40008000f00 */
[----:B------:R-:W-:-:S03]  /*0e50*/  MOV R7, UR5 ;  /* 0x0000000500077c02 */ /* 0x000fc60008000f00 */
[----:B------:R-:W-:Y:S02]  /*0e60*/  IMAD R0, R8, R5, UR16 ;  /* 0x0000001008007e24 */ /* 0x000fe4000f8e0205 */
[----:B------:R-:W-:Y:S02]  /*0e70*/  HFMA2 R5, -RZ, RZ, 0, 0 ;  /* 0x00000000ff057431 */ /* 0x000fe400000001ff */
[----:B------:R-:W-:Y:S01]  /*0e80*/  IMAD R0, R7, UR8, R0 ;  /* 0x0000000807007c24 */ /* 0x000fe2000f8e0200 */
[----:B------:R-:W-:Y:S06]  /*0e90*/  BRA.U !UP1, `(.L_x_13) ;  /* 0x0000000109b47547 */ /* 0x000fec000b800000 */
[----:B------:R-:W0:Y:S01]  /*0ea0*/  S2UR UR7, SR_CgaCtaId ;  /* 0x00000000000779c3 */ /* 0x000e220000008800 */
[----:B------:R-:W-:Y:S01]  /*0eb0*/  MOV R7, RZ ;  /* 0x000000ff00077202 */ /* 0x000fe20000000f00 */
[----:B------:R-:W-:Y:S02]  /*0ec0*/  UMOV UR6, 0x400 ;  /* 0x0000040000067882 */ /* 0x000fe40000000000 */
[----:B0-----:R-:W-:-:S12]  /*0ed0*/  ULEA UR6, UR7, UR6, 0x18 ;  /* 0x0000000607067291 */ /* 0x001fd8000f8ec0ff */
.L_x_14:
[----:B0-----:R-:W0:Y:S01]  /*0ee0*/  LDC.64 R4, c[0x0][0x390] ;  /* 0x0000e400ff047b82 */ /* 0x001e220000000a00 */
[----:B------:R-:W-:-:S05]  /*0ef0*/  IADD3 R11, PT, PT, R0, R7, RZ ;  /* 0x00000007000b7210 */ /* 0x000fca0007ffe0ff */
[----:B0-----:R-:W-:-:S05]  /*0f00*/  IMAD.WIDE R4, R11, 0x4, R4 ;  /* 0x000000040b047825 */ /* 0x001fca00078e0204 */
[----:B------:R-:W2:Y:S04]  /*0f10*/  LDG.E R2, desc[UR22][R4.64] ;  /* 0x0000001604027981 */ /* 0x000ea8000c1e1900 */
[----:B------:R-:W3:Y:S04]  /*0f20*/  LDG.E R10, desc[UR22][R4.64+0x4] ;  /* 0x00000416040a7981 */ /* 0x000ee8000c1e1900 */
[----:B------:R-:W4:Y:S04]  /*0f30*/  LDG.E R12, desc[UR22][R4.64+0x8] ;  /* 0x00000816040c7981 */ /* 0x000f28000c1e1900 */
[----:B------:R-:W5:Y:S04]  /*0f40*/  LDG.E R14, desc[UR22][R4.64+0xc] ;  /* 0x00000c16040e7981 */ /* 0x000f68000c1e1900 */
        /* <DEDUP_REMOVED lines=11> */
[----:B------:R-:W5:Y:S01]  /*1000*/  LDG.E R21, desc[UR22][R4.64+0x3c] ;  /* 0x00003c1604157981 */ /* 0x000f62000c1e1900 */
[----:B------:R-:W-:Y:S01]  /*1010*/  IMAD R6, R8, UR20, R7 ;  /* 0x0000001408067c24 */ /* 0x000fe2000f8e0207 */
[----:B------:R-:W-:-:S04]  /*1020*/  IADD3 R7, PT, PT, R7, 0x10, RZ ;  /* 0x0000001007077810 */ /* 0x000fc80007ffe0ff */
[----:B------:R-:W-:Y:S02]  /*1030*/  LEA R11, R6, UR6, 0x2 ;  /* 0x00000006060b7c11 */ /* 0x000fe4000f8e10ff */
[----:B------:R-:W-:-:S03]  /*1040*/  ISETP.NE.AND P0, PT, R7, UR11, PT ;  /* 0x0000000b07007c0c */ /* 0x000fc6000bf05270 */
[----:B--2---:R0:W-:Y:S04]  /*1050*/  STS [R11], R2 ;  /* 0x000000020b007388 */ /* 0x0041e80000000800 */
[----:B---3--:R0:W-:Y:S04]  /*1060*/  STS [R11+0x4], R10 ;  /* 0x0000040a0b007388 */ /* 0x0081e80000000800 */
[----:B----4-:R0:W-:Y:S04]  /*1070*/  STS [R11+0x8], R12 ;  /* 0x0000080c0b007388 */ /* 0x0101e80000000800 */
[----:B-----5:R0:W-:Y:S04]  /*1080*/  STS [R11+0xc], R14 ;  /* 0x00000c0e0b007388 */ /* 0x0201e80000000800 */
[----:B------:R0:W-:Y:S04]  /*1090*/  STS [R11+0x10], R16 ;  /* 0x000010100b007388 */ /* 0x0001e80000000800 */
        /* <DEDUP_REMOVED lines=10> */
[----:B------:R0:W-:Y:S01]  /*1140*/  STS [R11+0x3c], R21 ;  /* 0x00003c150b007388 */ /* 0x0001e20000000800 */
[----:B------:R-:W-:Y:S05]  /*1150*/  @P0 BRA `(.L_x_14) ;  /* 0xfffffffc00600947 */ /* 0x000fea000383ffff */
[----:B------:R-:W-:-:S07]  /*1160*/  MOV R5, UR11 ;  /* 0x0000000b00057c02 */ /* 0x000fce0008000f00 */
.L_x_13:
[----:B------:R-:W-:-:S09]  /*1170*/  UISETP.NE.AND UP1, UPT, UR25, URZ, UPT ;  /* 0x000000ff1900728c */ /* 0x000fd2000bf25270 */
[----:B------:R-:W-:Y:S05]  /*1180*/  BRA.U !UP1, `(.L_x_12) ;  /* 0x0000000509147547 */ /* 0x000fea000b800000 */
[----:B------:R-:W-:Y:S02]  /*1190*/  UIADD3 UR6, UPT, UPT, UR25, -0x1, URZ ;  /* 0xffffffff19067890 */ /* 0x000fe4000fffe0ff */
[----:B------:R-:W-:Y:S02]  /*11a0*/  UISETP.NE.AND UP2, UPT, UR26, URZ, UPT ;  /* 0x000000ff1a00728c */ /* 0x000fe4000bf45270 */
[----:B------:R-:W-:-:S09]  /*11b0*/  UISETP.GE.U32.AND UP1, UPT, UR6, 0x7, UPT ;  /* 0x000000070600788c */ /* 0x000fd2000bf26070 */
[----:B------:R-:W-:Y:S05]  /*11c0*/  BRA.U !UP1, `(.L_x_15) ;  /* 0x0000000109647547 */ /* 0x000fea000b800000 */
[----:B------:R-:W1:Y:S01]  /*11d0*/  LDC.64 R6, c[0x0][0x390] ;  /* 0x0000e400ff067b82 */ /* 0x000e620000000a00 */
[----:B0-----:R-:W-:-:S05]  /*11e0*/  IADD3 R11, PT, PT, R0, R5, RZ ;  /* 0x00000005000b7210 */ /* 0x001fca0007ffe0ff */
[----:B-1----:R-:W-:-:S05]  /*11f0*/  IMAD.WIDE R6, R11, 0x4, R6 ;  /* 0x000000040b067825 */ /* 0x002fca00078e0206 */
[----:B------:R-:W2:Y:S04]  /*1200*/  LDG.E R2, desc[UR22][R6.64] ;  /* 0x0000001606027981 */ /* 0x000ea8000c1e1900 */
[----:B------:R-:W3:Y:S04]  /*1210*/  LDG.E R10, desc[UR22][R6.64+0x4] ;  /* 0x00000416060a7981 */ /* 0x000ee8000c1e1900 */
[----:B------:R-:W4:Y:S04]  /*1220*/  LDG.E R12, desc[UR22][R6.64+0x8] ;  /* 0x00000816060c7981 */ /* 0x000f28000c1e1900 */
[----:B------:R-:W5:Y:S04]  /*1230*/  LDG.E R14, desc[UR22][R6.64+0xc] ;  /* 0x00000c16060e7981 */ /* 0x000f68000c1e1900 */
[----:B------:R-:W5:Y:S04]  /*1240*/  LDG.E R16, desc[UR22][R6.64+0x10] ;  /* 0x0000101606107981 */ /* 0x000f68000c1e1900 */
[----:B------:R-:W5:Y:S04]  /*1250*/  LDG.E R18, desc[UR22][R6.64+0x14] ;  /* 0x0000141606127981 */ /* 0x000f68000c1e1900 */
[----:B------:R-:W5:Y:S04]  /*1260*/  LDG.E R20, desc[UR22][R6.64+0x18] ;  /* 0x0000181606147981 */ /* 0x000f68000c1e1900 */
[----:B------:R-:W5:Y:S01]  /*1270*/  LDG.E R22, desc[UR22][R6.64+0x1c] ;  /* 0x00001c1606167981 */ /* 0x000f62000c1e1900 */
[----:B------:R-:W0:Y:S01]  /*1280*/  S2UR UR7, SR_CgaCtaId ;  /* 0x00000000000779c3 */ /* 0x000e220000008800 */
[----:B------:R-:W-:Y:S01]  /*1290*/  UMOV UR6, 0x400 ;  /* 0x0000040000067882 */ /* 0x000fe20000000000 */
[----:B------:R-:W-:Y:S01]  /*12a0*/  IMAD R4, R8, UR20, R5 ;  /* 0x0000001408047c24 */ /* 0x000fe2000f8e0205 */
[----:B------:R-:W-:Y:S01]  /*12b0*/  IADD3 R5, PT, PT, R5, 0x8, RZ ;  /* 0x0000000805057810 */ /* 0x000fe20007ffe0ff */
[----:B0-----:R-:W-:-:S06]  /*12c0*/  ULEA UR6, UR7, UR6, 0x18 ;  /* 0x0000000607067291 */ /* 0x001fcc000f8ec0ff */
[----:B------:R-:W-:-:S05]  /*12d0*/  LEA R11, R4, UR6, 0x2 ;  /* 0x00000006040b7c11 */ /* 0x000fca000f8e10ff */
[----:B--2---:R1:W-:Y:S04]  /*12e0*/  STS [R11], R2 ;  /* 0x000000020b007388 */ /* 0x0043e80000000800 */
[----:B---3--:R1:W-:Y:S04]  /*12f0*/  STS [R11+0x4], R10 ;  /* 0x0000040a0b007388 */ /* 0x0083e80000000800 */
[----:B----4-:R1:W-:Y:S04]  /*1300*/  STS [R11+0x8], R12 ;  /* 0x0000080c0b007388 */ /* 0x0103e80000000800 */
[----:B-----5:R1:W-:Y:S04]  /*1310*/  STS [R11+0xc], R14 ;  /* 0x00000c0e0b007388 */ /* 0x0203e80000000800 */
[----:B------:R1:W-:Y:S04]  /*1320*/  STS [R11+0x10], R16 ;  /* 0x000010100b007388 */ /* 0x0003e80000000800 */
[----:B------:R1:W-:Y:S04]  /*1330*/  STS [R11+0x14], R18 ;  /* 0x000014120b007388 */ /* 0x0003e80000000800 */
[----:B------:R1:W-:Y:S04]  /*1340*/  STS [R11+0x18], R20 ;  /* 0x000018140b007388 */ /* 0x0003e80000000800 */
[----:B------:R1:W-:Y:S02]  /*1350*/  STS [R11+0x1c], R22 ;  /* 0x00001c160b007388 */ /* 0x0003e40000000800 */
.L_x_15:
[----:B------:R-:W-:Y:S05]  /*1360*/  BRA.U !UP2, `(.L_x_12) ;  /* 0x000000010a9c7547 */ /* 0x000fea000b800000 */
[----:B------:R-:W-:Y:S02]  /*1370*/  UISETP.GE.U32.AND UP1, UPT, UR35, 0x3, UPT ;  /* 0x000000032300788c */ /* 0x000fe4000bf26070 */
[----:B------:R-:W-:-:S07]  /*1380*/  UISETP.NE.AND UP2, UPT, UR27, URZ, UPT ;  /* 0x000000ff1b00728c */ /* 0x000fce000bf45270 */
[----:B------:R-:W-:Y:S05]  /*1390*/  BRA.U !UP1, `(.L_x_16) ;  /* 0x0000000109447547 */ /* 0x000fea000b800000 */
[----:B------:R-:W2:Y:S01]  /*13a0*/  LDC.64 R6, c[0x0][0x390] ;  /* 0x0000e400ff067b82 */ /* 0x000ea20000000a00 */
[----:B01----:R-:W-:-:S05]  /*13b0*/  IADD3 R11, PT, PT, R0, R5, RZ ;  /* 0x00000005000b7210 */ /* 0x003fca0007ffe0ff */
[----:B--2---:R-:W-:-:S05]  /*13c0*/  IMAD.WIDE R6, R11, 0x4, R6 ;  /* 0x000000040b067825 */ /* 0x004fca00078e0206 */
[----:B------:R-:W2:Y:S04]  /*13d0*/  LDG.E R2, desc[UR22][R6.64] ;  /* 0x0000001606027981 */ /* 0x000ea8000c1e1900 */
[----:B------:R-:W3:Y:S04]  /*13e0*/  LDG.E R10, desc[UR22][R6.64+0x4] ;  /* 0x00000416060a7981 */ /* 0x000ee8000c1e1900 */
[----:B------:R-:W4:Y:S04]  /*13f0*/  LDG.E R12, desc[UR22][R6.64+0x8] ;  /* 0x00000816060c7981 */ /* 0x000f28000c1e1900 */
        /* <DEDUP_REMOVED lines=10> */
[----:B-----5:R2:W-:Y:S02]  /*14a0*/  STS [R11+0xc], R14 ;  /* 0x00000c0e0b007388 */ /* 0x0205e40000000800 */
.L_x_16:
[----:B------:R-:W-:Y:S05]  /*14b0*/  BRA.U !UP2, `(.L_x_12) ;  /* 0x000000010a487547 */ /* 0x000fea000b800000 */
[----:B------:R-:W3:Y:S01]  /*14c0*/  LDC.64 R6, c[0x0][0x390] ;  /* 0x0000e400ff067b82 */ /* 0x000ee20000000a00 */
[----:B012---:R-:W-:-:S05]  /*14d0*/  IADD3 R11, PT, PT, R0, R5, RZ ;  /* 0x00000005000b7210 */ /* 0x007fca0007ffe0ff */
[----:B---3--:R-:W-:-:S05]  /*14e0*/  IMAD.WIDE R6, R11, 0x4, R6 ;  /* 0x000000040b067825 */ /* 0x008fca00078e0206 */
[----:B------:R-:W2:Y:S01]  /*14f0*/  LDG.E R0, desc[UR22][R6.64] ;  /* 0x0000001606007981 */ /* 0x000ea2000c1e1900 */
[----:B------:R-:W0:Y:S01]  /*1500*/  S2UR UR7, SR_CgaCtaId ;  /* 0x00000000000779c3 */ /* 0x000e220000008800 */
[----:B------:R-:W-:Y:S01]  /*1510*/  UMOV UR6, 0x400 ;  /* 0x0000040000067882 */ /* 0x000fe20000000000 */
[----:B------:R-:W-:Y:S01]  /*1520*/  IMAD R5, R8, UR20, R5 ;  /* 0x0000001408057c24 */ /* 0x000fe2000f8e0205 */
[----:B------:R-:W-:Y:S02]  /*1530*/  UISETP.NE.AND UP1, UPT, UR27, 0x1, UPT ;  /* 0x000000011b00788c */ /* 0x000fe4000bf25270 */
[----:B0-----:R-:W-:-:S06]  /*1540*/  ULEA UR6, UR7, UR6, 0x18 ;  /* 0x0000000607067291 */ /* 0x001fcc000f8ec0ff */
[----:B------:R-:W-:-:S05]  /*1550*/  LEA R5, R5, UR6, 0x2 ;  /* 0x0000000605057c11 */ /* 0x000fca000f8e10ff */
[----:B--2---:R3:W-:Y:S01]  /*1560*/  STS [R5], R0 ;  /* 0x0000000005007388 */ /* 0x0047e20000000800 */
[----:B------:R-:W-:Y:S05]  /*1570*/  BRA.U !UP1, `(.L_x_12) ;  /* 0x0000000109187547 */ /* 0x000fea000b800000 */
[----:B------:R-:W-:Y:S01]  /*1580*/  UISETP.NE.AND UP1, UPT, UR27, 0x2, UPT ;  /* 0x000000021b00788c */ /* 0x000fe2000bf25270 */
[----:B---3--:R-:W2:Y:S05]  /*1590*/  LDG.E R0, desc[UR22][R6.64+0x4] ;  /* 0x0000041606007981 */ /* 0x008eaa000c1e1900 */
[----:B------:R-:W-:-:S13]  /*15a0*/  PLOP3.LUT P0, PT, PT, PT, UP1, 0x80, 0x8 ;  /* 0x000000000008781c */ /* 0x000fda0003f0f018 */
[----:B------:R-:W3:Y:S04]  /*15b0*/  @P0 LDG.E R2, desc[UR22][R6.64+0x8] ;  /* 0x0000081606020981 */ /* 0x000ee8000c1e1900 */
[----:B--2---:R4:W-:Y:S04]  /*15c0*/  STS [R5+0x4], R0 ;  /* 0x0000040005007388 */ /* 0x0049e80000000800 */
[----:B---3--:R4:W-:Y:S02]  /*15d0*/  @P0 STS [R5+0x8], R2 ;  /* 0x0000080205000388 */ /* 0x0089e40000000800 */
.L_x_12:
[----:B------:R-:W5:Y:S02]  /*15e0*/  LDCU UR20, c[0x0][0x3a8] ;  /* 0x00007500ff1477ac */ /* 0x000f640008000800 */
[----:B-----5:R-:W-:-:S09]  /*15f0*/  UISETP.GE.AND UP1, UPT, UR20, 0x1, UPT ;  /* 0x000000011400788c */ /* 0x020fd2000bf26270 */
[----:B------:R-:W-:Y:S05]  /*1600*/  BRA.U !UP1, `(.L_x_17) ;  /* 0x0000000909607547 */ /* 0x000fea000b800000 */
[----:B------:R-:W-:Y:S05]  /*1610*/  BRA.U !UP0, `(.L_x_18) ;  /* 0x0000000508b47547 */ /* 0x000fea000b800000 */
[----:B---34-:R-:W-:-:S07]  /*1620*/  MOV R0, RZ ;  /* 0x000000ff00007202 */ /* 0x018fce0000000f00 */
.L_x_24:
[----:B------:R-:W-:Y:S01]  /*1630*/  UISETP.GE.U32.AND UP2, UPT, UR24, 0x7, UPT ;  /* 0x000000071800788c */ /* 0x000fe2000bf46070 */
[----:B-1----:R-:W-:Y:S01]  /*1640*/  HFMA2 R6, -RZ, RZ, 0, 0 ;  /* 0x00000000ff067431 */ /* 0x002fe200000001ff */
[----:B0-----:R-:W-:-:S07]  /*1650*/  MOV R5, RZ ;  /* 0x000000ff00057202 */ /* 0x001fce0000000f00 */
[----:B------:R-:W-:Y:S05]  /*1660*/  BRA.U !UP2, `(.L_x_19) ;  /* 0x000000010a987547 */ /* 0x000fea000b800000 */
[----:B------:R-:W0:Y:S01]  /*1670*/  S2UR UR7, SR_CgaCtaId ;  /* 0x00000000000779c3 */ /* 0x000e220000008800 */
[----:B------:R-:W-:Y:S01]  /*1680*/  UMOV UR6, 0x400 ;  /* 0x0000040000067882 */ /* 0x000fe20000000000 */
[----:B------:R-:W-:-:S06]  /*1690*/  MOV R6, RZ ;  /* 0x000000ff00067202 */ /* 0x000fcc0000000f00 */
[----:B------:R-:W1:Y:S01]  /*16a0*/  LDC R5, c[0x0][0x38c] ;  /* 0x0000e300ff057b82 */ /* 0x000e620000000800 */
[----:B0-----:R-:W-:-:S03]  /*16b0*/  ULEA UR7, UR7, UR6, 0x18 ;  /* 0x0000000607077291 */ /* 0x001fc6000f8ec0ff */
[----:B------:R-:W-:-:S09]  /*16c0*/  UMOV UR6, URZ ;  /* 0x000000ff00067c82 */ /* 0x000fd20008000000 */
.L_x_20:
[-C--:B-12---:R-:W-:Y:S02]  /*16d0*/  IMAD R2, R8, R5.reuse, UR6 ;  /* 0x0000000608027e24 */ /* 0x086fe4000f8e0205 */
[----:B------:R-:W-:Y:S01]  /*16e0*/  IMAD R4, R0, R5, UR6 ;  /* 0x0000000600047e24 */ /* 0x000fe2000f8e0205 */
[----:B------:R-:W-:Y:S02]  /*16f0*/  UIADD3 UR6, UPT, UPT, UR6, 0x8, URZ ;  /* 0x0000000806067890 */ /* 0x000fe4000fffe0ff */
[----:B------:R-:W-:Y:S02]  /*1700*/  LEA R10, R2, UR7, 0x2 ;  /* 0x00000007020a7c11 */ /* 0x000fe4000f8e10ff */
[----:B------:R-:W-:Y:S01]  /*1710*/  LEA R12, R4, UR17, 0x2 ;  /* 0x00000011040c7c11 */ /* 0x000fe2000f8e10ff */
[----:B------:R-:W-:Y:S02]  /*1720*/  UISETP.NE.AND UP2, UPT, UR6, UR28, UPT ;  /* 0x0000001c0600728c */ /* 0x000fe4000bf45270 */
[----:B------:R-:W-:Y:S04]  /*1730*/  LDS R11, [R10] ;  /* 0x000000000a0b7984 */ /* 0x000fe80000000800 */
[----:B------:R-:W0:Y:S04]  /*1740*/  LDS R13, [R12] ;  /* 0x000000000c0d7984 */ /* 0x000e280000000800 */
[----:B------:R-:W-:Y:S04]  /*1750*/  LDS R14, [R10+0x4] ;  /* 0x000004000a0e7984 */ /* 0x000fe80000000800 */
[----:B------:R-:W1:Y:S04]  /*1760*/  LDS R15, [R12+0x4] ;  /* 0x000004000c0f7984 */ /* 0x000e680000000800 */
[----:B------:R-:W-:Y:S04]  /*1770*/  LDS R16, [R10+0x8] ;  /* 0x000008000a107984 */ /* 0x000fe80000000800 */
[----:B------:R-:W2:Y:S04]  /*1780*/  LDS R17, [R12+0x8] ;  /* 0x000008000c117984 */ /* 0x000ea80000000800 */
[----:B------:R-:W-:Y:S04]  /*1790*/  LDS R18, [R10+0xc] ;  /* 0x00000c000a127984 */ /* 0x000fe80000000800 */
[----:B------:R-:W3:Y:S04]  /*17a0*/  LDS R19, [R12+0xc] ;  /* 0x00000c000c137984 */ /* 0x000ee80000000800 */
[----:B------:R-:W-:Y:S04]  /*17b0*/  LDS R20, [R10+0x10] ;  /* 0x000010000a147984 */ /* 0x000fe80000000800 */
[----:B------:R-:W4:Y:S04]  /*17c0*/  LDS R21, [R12+0x10] ;  /* 0x000010000c157984 */ /* 0x000f280000000800 */
[----:B------:R-:W-:Y:S04]  /*17d0*/  LDS R22, [R10+0x14] ;  /* 0x000014000a167984 */ /* 0x000fe80000000800 */
[----:B------:R-:W5:Y:S01]  /*17e0*/  LDS R23, [R12+0x14] ;  /* 0x000014000c177984 */ /* 0x000f620000000800 */
[----:B0-----:R-:W-:-:S03]  /*17f0*/  FFMA R11, R11, R13, R6 ;  /* 0x0000000d0b0b7223 */ /* 0x001fc60000000006 */
[----:B------:R-:W-:Y:S04]  /*1800*/  LDS R4, [R10+0x18] ;  /* 0x000018000a047984 */ /* 0x000fe80000000800 */
[----:B------:R-:W0:Y:S01]  /*1810*/  LDS R7, [R12+0x18] ;  /* 0x000018000c077984 */ /* 0x000e220000000800 */
[----:B-1----:R-:W-:-:S03]  /*1820*/  FFMA R11, R14, R15, R11 ;  /* 0x0000000f0e0b7223 */ /* 0x002fc6000000000b */
[----:B------:R-:W-:Y:S04]  /*1830*/  LDS R2, [R10+0x1c] ;  /* 0x00001c000a027984 */ /* 0x000fe80000000800 */
[----:B------:R-:W1:Y:S01]  /*1840*/  LDS R24, [R12+0x1c] ;  /* 0x00001c000c187984 */ /* 0x000e620000000800 */
[----:B--2---:R-:W-:-:S04]  /*1850*/  FFMA R11, R16, R17, R11 ;  /* 0x00000011100b7223 */ /* 0x004fc8000000000b */
[----:B---3--:R-:W-:-:S04]  /*1860*/  FFMA R11, R18, R19, R11 ;  /* 0x00000013120b7223 */ /* 0x008fc8000000000b */
[----:B----4-:R-:W-:-:S04]  /*1870*/  FFMA R11, R20, R21, R11 ;  /* 0x00000015140b7223 */ /* 0x010fc8000000000b */
[----:B-----5:R-:W-:-:S04]  /*1880*/  FFMA R11, R22, R23, R11 ;  /* 0x00000017160b7223 */ /* 0x020fc8000000000b */
[----:B0-----:R-:W-:-:S04]  /*1890*/  FFMA R7, R4, R7, R11 ;  /* 0x0000000704077223 */ /* 0x001fc8000000000b */
[----:B-1----:R-:W-:Y:S01]  /*18a0*/  FFMA R6, R2, R24, R7 ;  /* 0x0000001802067223 */ /* 0x002fe20000000007 */
[----:B------:R-:W-:Y:S06]  /*18b0*/  BRA.U UP2, `(.L_x_20) ;  /* 0xfffffffd02847547 */ /* 0x000fec000b83ffff */
[----:B------:R-:W-:-:S07]  /*18c0*/  MOV R5, UR28 ;  /* 0x0000001c00057c02 */ /* 0x000fce0008000f00 */
.L_x_19:
[----:B------:R-:W-:-:S09]  /*18d0*/  UISETP.NE.AND UP2, UPT, UR26, URZ, UPT ;  /* 0x000000ff1a00728c */ /* 0x000fd2000bf45270 */
[----:B------:R-:W-:Y:S05]  /*18e0*/  BRA.U !UP2, `(.L_x_21) ;  /* 0x000000010ae07547 */ /* 0x000fea000b800000 */
[----:B------:R-:W-:Y:S02]  /*18f0*/  UISETP.GE.U32.AND UP2, UPT, UR35, 0x3, UPT ;  /* 0x000000032300788c */ /* 0x000fe4000bf46070 */
[----:B------:R-:W-:-:S07]  /*1900*/  UISETP.NE.AND UP3, UPT, UR27, URZ, UPT ;  /* 0x000000ff1b00728c */ /* 0x000fce000bf65270 */
[----:B------:R-:W-:Y:S05]  /*1910*/  BRA.U !UP2, `(.L_x_22) ;  /* 0x000000010a547547 */ /* 0x000fea000b800000 */
[----:B------:R-:W0:Y:S01]  /*1920*/  S2UR UR7, SR_CgaCtaId ;  /* 0x00000000000779c3 */ /* 0x000e220000008800 */
[----:B------:R-:W2:Y:S01]  /*1930*/  LDCU UR20, c[0x0][0x38c] ;  /* 0x00007180ff1477ac */ /* 0x000ea20008000800 */
[----:B------:R-:W-:Y:S01]  /*1940*/  UMOV UR6, 0x400 ;  /* 0x0000040000067882 */ /* 0x000fe20000000000 */
[--C-:B--2---:R-:W-:Y:S02]  /*1950*/  IMAD R2, R8, UR20, R5.reuse ;  /* 0x0000001408027c24 */ /* 0x104fe4000f8e0205 */
[----:B------:R-:W-:Y:S01]  /*1960*/  IMAD R4, R0, UR20, R5 ;  /* 0x0000001400047c24 */ /* 0x000fe2000f8e0205 */
[----:B------:R-:W-:Y:S01]  /*1970*/  IADD3 R5, PT, PT, R5, 0x4, RZ ;  /* 0x0000000405057810 */ /* 0x000fe20007ffe0ff */
[----:B0-----:R-:W-:-:S03]  /*1980*/  ULEA UR6, UR7, UR6, 0x18 ;  /* 0x0000000607067291 */ /* 0x001fc6000f8ec0ff */
[----:B------:R-:W-:-:S03]  /*1990*/  LEA R4, R4, UR17, 0x2 ;  /* 0x0000001104047c11 */ /* 0x000fc6000f8e10ff */
[----:B------:R-:W-:Y:S02]  /*19a0*/  LEA R2, R2, UR6, 0x2 ;  /* 0x0000000602027c11 */ /* 0x000fe4000f8e10ff */
[----:B------:R-:W-:Y:S04]  /*19b0*/  LDS R10, [R4] ;  /* 0x00000000040a7984 */ /* 0x000fe80000000800 */
[----:B------:R-:W0:Y:S04]  /*19c0*/  LDS R7, [R2] ;  /* 0x0000000002077984 */ /* 0x000e280000000800 */
[----:B------:R-:W-:Y:S04]  /*19d0*/  LDS R12, [R2+0x4] ;  /* 0x00000400020c7984 */ /* 0x000fe80000000800 */
[----:B------:R-:W1:Y:S04]  /*19e0*/  LDS R11, [R4+0x4] ;  /* 0x00000400040b7984 */ /* 0x000e680000000800 */
[----:B------:R-:W-:Y:S04]  /*19f0*/  LDS R14, [R2+0x8] ;  /* 0x00000800020e7984 */ /* 0x000fe80000000800 */
[----:B------:R-:W2:Y:S04]  /*1a00*/  LDS R13, [R4+0x8] ;  /* 0x00000800040d7984 */ /* 0x000ea80000000800 */
[----:B------:R-:W-:Y:S04]  /*1a10*/  LDS R16, [R2+0xc] ;  /* 0x00000c0002107984 */ /* 0x000fe80000000800 */
[----:B------:R-:W3:Y:S01]  /*1a20*/  LDS R15, [R4+0xc] ;  /* 0x00000c00040f7984 */ /* 0x000ee20000000800 */
[----:B0-----:R-:W-:-:S04]  /*1a30*/  FFMA R7, R7, R10, R6 ;  /* 0x0000000a07077223 */ /* 0x001fc80000000006 */
[----:B-1----:R-:W-:-:S04]  /*1a40*/  FFMA R7, R12, R11, R7 ;  /* 0x0000000b0c077223 */ /* 0x002fc80000000007 */
[----:B--2---:R-:W-:-:S04]  /*1a50*/  FFMA R7, R14, R13, R7 ;  /* 0x0000000d0e077223 */ /* 0x004fc80000000007 */
[----:B---3--:R-:W-:-:S07]  /*1a60*/  FFMA R6, R16, R15, R7 ;  /* 0x0000000f10067223 */ /* 0x008fce0000000007 */
.L_x_22:
[----:B------:R-:W-:Y:S05]  /*1a70*/  BRA.U !UP3, `(.L_x_21) ;  /* 0x000000010b7c7547 */ /* 0x000fea000b800000 */
[----:B------:R-:W-:Y:S02]  /*1a80*/  UIADD3 UR6, UPT, UPT, UR27, -0x1, URZ ;  /* 0xffffffff1b067890 */ /* 0x000fe4000fffe0ff */
[----:B------:R-:W-:Y:S02]  /*1a90*/  UISETP.NE.AND UP3, UPT, UR29, URZ, UPT ;  /* 0x000000ff1d00728c */ /* 0x000fe4000bf65270 */
[----:B------:R-:W-:-:S09]  /*1aa0*/  UISETP.NE.AND UP2, UPT, UR6, URZ, UPT ;  /* 0x000000ff0600728c */ /* 0x000fd2000bf45270 */
        /* <DEDUP_REMOVED lines=13> */
[----:B------:R-:W1:Y:S01]  /*1b80*/  LDS R12, [R4+0x4] ;  /* 0x00000400040c7984 */ /* 0x000e620000000800 */
[----:B0-----:R-:W-:-:S04]  /*1b90*/  FFMA R6, R7, R10, R6 ;  /* 0x0000000a07067223 */ /* 0x001fc80000000006 */
[----:B-1----:R-:W-:-:S07]  /*1ba0*/  FFMA R6, R11, R12, R6 ;  /* 0x0000000c0b067223 */ /* 0x002fce0000000006 */
.L_x_23:
[----:B------:R-:W-:Y:S05]  /*1bb0*/  BRA.U !UP3, `(.L_x_21) ;  /* 0x000000010b2c7547 */ /* 0x000fea000b800000 */
[----:B------:R-:W0:Y:S01]  /*1bc0*/  S2UR UR7, SR_CgaCtaId ;  /* 0x00000000000779c3 */ /* 0x000e220000008800 */
[----:B------:R-:W2:Y:S01]  /*1bd0*/  LDCU UR20, c[0x0][0x38c] ;  /* 0x00007180ff1477ac */ /* 0x000ea20008000800 */
[----:B------:R-:W-:Y:S01]  /*1be0*/  UMOV UR6, 0x400 ;  /* 0x0000040000067882 */ /* 0x000fe20000000000 */
[--C-:B--2---:R-:W-:Y:S02]  /*1bf0*/  IMAD R2, R8, UR20, R5.reuse ;  /* 0x0000001408027c24 */ /* 0x104fe4000f8e0205 */
[----:B------:R-:W-:Y:S01]  /*1c00*/  IMAD R5, R0, UR20, R5 ;  /* 0x0000001400057c24 */ /* 0x000fe2000f8e0205 */
[----:B0-----:R-:W-:-:S04]  /*1c10*/  ULEA UR6, UR7, UR6, 0x18 ;  /* 0x0000000607067291 */ /* 0x001fc8000f8ec0ff */
[----:B------:R-:W-:Y:S02]  /*1c20*/  LEA R4, R5, UR17, 0x2 ;  /* 0x0000001105047c11 */ /* 0x000fe4000f8e10ff */
[----:B------:R-:W-:-:S04]  /*1c30*/  LEA R2, R2, UR6, 0x2 ;  /* 0x0000000602027c11 */ /* 0x000fc8000f8e10ff */
[----:B------:R-:W-:Y:S04]  /*1c40*/  LDS R4, [R4] ;  /* 0x0000000004047984 */ /* 0x000fe80000000800 */
[----:B------:R-:W0:Y:S02]  /*1c50*/  LDS R5, [R2] ;  /* 0x0000000002057984 */ /* 0x000e240000000800 */
[----:B0-----:R-:W-:-:S07]  /*1c60*/  FFMA R6, R5, R4, R6 ;  /* 0x0000000405067223 */ /* 0x001fce0000000006 */
.L_x_21:
[----:B------:R-:W0:Y:S01]  /*1c70*/  LDCU UR20, c[0x0][0x3a8] ;  /* 0x00007500ff1477ac */ /* 0x000e220008000800 */
[----:B------:R-:W-:Y:S01]  /*1c80*/  FMUL R6, R6, R3 ;  /* 0x0000000306067220 */ /* 0x000fe20000400000 */
[C---:B------:R-:W-:Y:S02]  /*1c90*/  LEA R5, R0.reuse, R9, 0x2 ;  /* 0x0000000900057211 */ /* 0x040fe400078e10ff */
[----:B------:R-:W-:-:S03]  /*1ca0*/  IADD3 R0, PT, PT, R0, 0x1, RZ ;  /* 0x0000000100007810 */ /* 0x000fc60007ffe0ff */
[----:B------:R1:W-:Y:S01]  /*1cb0*/  STS [R5], R6 ;  /* 0x0000000605007388 */ /* 0x0003e20000000800 */
[----:B0-----:R-:W-:-:S13]  /*1cc0*/  ISETP.NE.AND P0, PT, R0, UR20, PT ;  /* 0x0000001400007c0c */ /* 0x001fda000bf05270 */
[----:B-1----:R-:W-:Y:S05]  /*1cd0*/  @!P0 BRA `(.L_x_17) ;  /* 0x0000000000ac8947 */ /* 0x002fea0003800000 */
[----:B------:R-:W-:Y:S05]  /*1ce0*/  BRA `(.L_x_24) ;  /* 0xfffffff800507947 */ /* 0x000fea000383ffff */
.L_x_18:
[----:B------:R-:W-:Y:S01]  /*1cf0*/  UISETP.GE.U32.AND UP2, UPT, UR20, 0x8, UPT ;  /* 0x000000081400788c */ /* 0x000fe2000bf46070 */
[----:B01-34-:R-:W-:Y:S01]  /*1d00*/  FMUL R5, RZ, R3 ;  /* 0x00000003ff057220 */ /* 0x01bfe20000400000 */
[----:B------:R-:W-:-:S07]  /*1d10*/  UMOV UR6, URZ ;  /* 0x000000ff00067c82 */ /* 0x000fce0008000000 */
[----:B------:R-:W-:Y:S05]  /*1d20*/  BRA.U !UP2, `(.L_x_25) ;  /* 0x000000010a387547 */ /* 0x000fea000b800000 */
[----:B------:R-:W-:-:S07]  /*1d30*/  HFMA2 R0, -RZ, RZ, 0, 0 ;  /* 0x00000000ff007431 */ /* 0x000fce00000001ff */
.L_x_26:
[C---:B0-2---:R-:W-:Y:S02]  /*1d40*/  LEA R2, R0.reuse, R9, 0x2 ;  /* 0x0000000900027211 */ /* 0x045fe400078e10ff */
[----:B------:R-:W-:-:S03]  /*1d50*/  IADD3 R0, PT, PT, R0, 0x8, RZ ;  /* 0x0000000800007810 */ /* 0x000fc60007ffe0ff */
[----:B------:R0:W-:Y:S01]  /*1d60*/  STS [R2], R5 ;  /* 0x0000000502007388 */ /* 0x0001e20000000800 */
[----:B------:R-:W-:-:S03]  /*1d70*/  ISETP.NE.AND P0, PT, R0, UR15, PT ;  /* 0x0000000f00007c0c */ /* 0x000fc6000bf05270 */
        /* <DEDUP_REMOVED lines=8> */
[----:B------:R-:W-:-:S05]  /*1e00*/  UMOV UR6, UR15 ;  /* 0x0000000f00067c82 */ /* 0x000fca0008000000 */
.L_x_25:
[----:B------:R-:W-:-:S09]  /*1e10*/  UISETP.NE.AND UP2, UPT, UR34, URZ, UPT ;  /* 0x000000ff2200728c */ /* 0x000fd2000bf45270 */
[----:B------:R-:W-:Y:S05]  /*1e20*/  BRA.U !UP2, `(.L_x_17) ;  /* 0x000000010a587547 */ /* 0x000fea000b800000 */
[----:B------:R-:W-:Y:S01]  /*1e30*/  UISETP.GE.U32.AND UP2, UPT, UR36, 0x3, UPT ;  /* 0x000000032400788c */ /* 0x000fe2000bf46070 */
[----:B------:R-:W-:-:S05]  /*1e40*/  MOV R0, UR6 ;  /* 0x0000000600007c02 */ /* 0x000fca0008000f00 */
[----:B------:R-:W-:-:S05]  /*1e50*/  PLOP3.LUT P0, PT, PT, PT, UP2, 0x80, 0x8 ;  /* 0x000000000008781c */ /* 0x000fca0003f0f028 */
[----:B------:R-:W-:Y:S02]  /*1e60*/  @UP2 UIADD3 UR6, UPT, UPT, UR6, 0x4, URZ ;  /* 0x0000000406062890 */ /* 0x000fe4000fffe0ff */
[----:B------:R-:W-:-:S06]  /*1e70*/  UISETP.NE.AND UP2, UPT, UR33, URZ, UPT ;  /* 0x000000ff2100728c */ /* 0x000fcc000bf45270 */
[----:B------:R-:W-:-:S05]  /*1e80*/  @P0 LEA R0, R0, R9, 0x2 ;  /* 0x0000000900000211 */ /* 0x000fca00078e10ff */
[----:B------:R1:W-:Y:S04]  /*1e90*/  @P0 STS [R0], R5 ;  /* 0x0000000500000388 */ /* 0x0003e80000000800 */
[----:B------:R1:W-:Y:S04]  /*1ea0*/  @P0 STS [R0+0x4], R5 ;  /* 0x0000040500000388 */ /* 0x0003e80000000800 */
[----:B------:R1:W-:Y:S04]  /*1eb0*/  @P0 STS [R0+0x8], R5 ;  /* 0x0000080500000388 */ /* 0x0003e80000000800 */
[----:B------:R1:W-:Y:S01]  /*1ec0*/  @P0 STS [R0+0xc], R5 ;  /* 0x00000c0500000388 */ /* 0x0003e20000000800 */
[----:B------:R-:W-:Y:S05]  /*1ed0*/  BRA.U !UP2, `(.L_x_17) ;  /* 0x000000010a2c7547 */ /* 0x000fea000b800000 */
[----:B------:R-:W-:Y:S01]  /*1ee0*/  UISETP.NE.AND UP2, UPT, UR37, URZ, UPT ;  /* 0x000000ff2500728c */ /* 0x000fe2000bf45270 */
[----:B------:R-:W-:Y:S02]  /*1ef0*/  ISETP.NE.AND P0, PT, RZ, UR32, PT ;  /* 0x00000020ff007c0c */ /* 0x000fe4000bf05270 */
[----:B0-2---:R-:W-:-:S03]  /*1f00*/  MOV R2, UR6 ;  /* 0x0000000600027c02 */ /* 0x005fc60008000f00 */
[----:B------:R-:W-:-:S05]  /*1f10*/  PLOP3.LUT P1, PT, PT, PT, UP2, 0x80, 0x8 ;  /* 0x000000000008781c */ /* 0x000fca0003f2f028 */
[----:B------:R-:W-:-:S06]  /*1f20*/  @UP2 UIADD3 UR6, UPT, UPT, UR6, 0x2, URZ ;  /* 0x0000000206062890 */ /* 0x000fcc000fffe0ff */
[----:B-1----:R-:W-:Y:S02]  /*1f30*/  MOV R0, UR6 ;  /* 0x0000000600007c02 */ /* 0x002fe40008000f00 */
[-C--:B------:R-:W-:Y:S02]  /*1f40*/  @P1 LEA R2, R2, R9.reuse, 0x2 ;  /* 0x0000000902021211 */ /* 0x080fe400078e10ff */
[----:B------:R-:W-:-:S03]  /*1f50*/  @P0 LEA R0, R0, R9, 0x2 ;  /* 0x0000000900000211 */ /* 0x000fc600078e10ff */
[----:B------:R0:W-:Y:S04]  /*1f60*/  @P1 STS [R2], R5 ;  /* 0x0000000502001388 */ /* 0x0001e80000000800 */
[----:B------:R0:W-:Y:S04]  /*1f70*/  @P1 STS [R2+0x4], R5 ;  /* 0x0000040502001388 */ /* 0x0001e80000000800 */
[----:B------:R0:W-:Y:S02]  /*1f80*/  @P0 STS [R0], R5 ;  /* 0x0000000500000388 */ /* 0x0001e40000000800 */
.L_x_17:
[----:B01-34-:R0:W1:Y:S01]  /*1f90*/  LDS R0, [R9] ;  /* 0x0000000009007984 */ /* 0x01b0620000000800 */
[----:B------:R-:W-:-:S09]  /*1fa0*/  UISETP.GE.AND UP2, UPT, UR20, 0x2, UPT ;  /* 0x000000021400788c */ /* 0x000fd2000bf46270 */
[----:B0-----:R-:W-:Y:S05]  /*1fb0*/  BRA.U !UP2, `(.L_x_27) ;  /* 0x000000050a507547 */ /* 0x001fea000b800000 */
[----:B------:R-:W0:Y:S01]  /*1fc0*/  LDCU UR6, c[0x0][0x3a8] ;  /* 0x00007500ff0677ac */ /* 0x000e220008000800 */
[----:B--2---:R-:W-:Y:S01]  /*1fd0*/  HFMA2 R2, -RZ, RZ, 0, 5.9604644775390625e-08 ;  /* 0x00000001ff027431 */ /* 0x004fe200000001ff */
[----:B0-----:R-:W-:Y:S02]  /*1fe0*/  UIADD3 UR39, UPT, UPT, UR6, -0x2, URZ ;  /* 0xfffffffe06277890 */ /* 0x001fe4000fffe0ff */
[----:B------:R-:W-:Y:S02]  /*1ff0*/  UIADD3 UR7, UPT, UPT, UR6, -0x1, URZ ;  /* 0xffffffff06077890 */ /* 0x000fe4000fffe0ff */
[----:B------:R-:W-:-:S09]  /*2000*/  UISETP.GE.U32.AND UP2, UPT, UR39, 0xf, UPT ;  /* 0x0000000f2700788c */ /* 0x000fd2000bf46070 */
[----:B------:R-:W-:Y:S05]  /*2010*/  BRA.U !UP2, `(.L_x_28) ;  /* 0x000000010a807547 */ /* 0x000fea000b800000 */
[----:B------:R-:W-:-:S07]  /*2020*/  MOV R6, 0x1 ;  /* 0x0000000100067802 */ /* 0x000fce0000000f00 */
.L_x_29:
[----:B------:R-:W-:Y:S01]  /*2030*/  LEA R10, R6, R9, 0x2 ;  /* 0x00000009060a7211 */ /* 0x000fe200078e10ff */
[----:B------:R-:W-:-:S04]  /*2040*/  ULOP3.LUT UR39, UR7, 0xfffffff0, URZ, 0xc0, !UPT ;  /* 0xfffffff007277892 */ /* 0x000fc8000f8ec0ff */
[----:B------:R-:W-:Y:S04]  /*2050*/  LDS R11, [R10] ;  /* 0x000000000a0b7984 */ /* 0x000fe80000000800 */
[----:B------:R-:W1:Y:S04]  /*2060*/  LDS R12, [R10+0x4] ;  /* 0x000004000a0c7984 */ /* 0x000e680000000800 */
[----:B------:R-:W-:Y:S04]  /*2070*/  LDS R14, [R10+0x8] ;  /* 0x000008000a0e7984 */ /* 0x000fe80000000800 */
[----:B------:R-:W0:Y:S04]  /*2080*/  LDS R13, [R10+0xc] ;  /* 0x00000c000a0d7984 */ /* 0x000e280000000800 */
        /* <DEDUP_REMOVED lines=8> */
[----:B-1----:R-:W-:-:S02]  /*2110*/  FMNMX3 R11, R0, R11, R12, !PT ;  /* 0x0000000b000b7276 */ /* 0x002fc4000780000c */
[C---:B------:R-:W-:Y:S01]  /*2120*/  IADD3 R0, PT, PT, R6.reuse, 0xf, RZ ;  /* 0x0000000f06007810 */ /* 0x040fe20007ffe0ff */
[----:B------:R-:W-:Y:S01]  /*2130*/  LDS R7, [R10+0x30] ;  /* 0x000030000a077984 */ /* 0x000fe20000000800 */
[----:B------:R-:W-:Y:S02]  /*2140*/  IADD3 R6, PT, PT, R6, 0x10, RZ ;  /* 0x0000001006067810 */ /* 0x000fe40007ffe0ff */
[----:B------:R-:W-:Y:S01]  /*2150*/  ISETP.NE.AND P0, PT, R0, UR39, PT ;  /* 0x0000002700007c0c */ /* 0x000fe2000bf05270 */
[----:B------:R-:W1:Y:S01]  /*2160*/  LDS R4, [R10+0x34] ;  /* 0x000034000a047984 */ /* 0x000e620000000800 */
[----:B0-----:R-:W-:-:S03]  /*2170*/  FMNMX3 R11, R11, R14, R13, !PT ;  /* 0x0000000e0b0b7276 */ /* 0x001fc6000780000d */
[----:B------:R-:W-:Y:S04]  /*2180*/  LDS R2, [R10+0x38] ;  /* 0x000038000a027984 */ /* 0x000fe80000000800 */
[----:B------:R-:W0:Y:S01]  /*2190*/  LDS R5, [R10+0x3c] ;  /* 0x00003c000a057984 */ /* 0x000e220000000800 */
[----:B--2---:R-:W-:-:S04]  /*21a0*/  FMNMX3 R11, R11, R16, R15, !PT ;  /* 0x000000100b0b7276 */ /* 0x004fc8000780000f */
[----:B---3--:R-:W-:-:S04]  /*21b0*/  FMNMX3 R11, R11, R18, R17, !PT ;  /* 0x000000120b0b7276 */ /* 0x008fc80007800011 */
[----:B----4-:R-:W-:-:S04]  /*21c0*/  FMNMX3 R11, R11, R20, R19, !PT ;  /* 0x000000140b0b7276 */ /* 0x010fc80007800013 */
[----:B-----5:R-:W-:-:S04]  /*21d0*/  FMNMX3 R11, R11, R22, R21, !PT ;  /* 0x000000160b0b7276 */ /* 0x020fc80007800015 */
[----:B-1----:R-:W-:-:S04]  /*21e0*/  FMNMX3 R4, R11, R7, R4, !PT ;  /* 0x000000070b047276 */ /* 0x002fc80007800004 */
[----:B0-----:R-:W-:Y:S01]  /*21f0*/  FMNMX3 R0, R4, R2, R5, !PT ;  /* 0x0000000204007276 */ /* 0x001fe20007800005 */
[----:B------:R-:W-:Y:S06]  /*2200*/  @P0 BRA `(.L_x_29) ;  /* 0xfffffffc00880947 */ /* 0x000fec000383ffff */
[----:B------:R-:W-:-:S07]  /*2210*/  MOV R2, R6 ;  /* 0x0000000600027202 */ /* 0x000fce0000000f00 */
.L_x_28:
[----:B------:R-:W-:-:S09]  /*2220*/  ULOP3.LUT UP2, URZ, UR7, 0xf, URZ, 0xc0, !UPT ;  /* 0x0000000f07ff7892 */ /* 0x000fd2000f84c0ff */
[----:B------:R-:W-:Y:S05]  /*2230*/  BRA.U !UP2, `(.L_x_27) ;  /* 0x000000010ab07547 */ /* 0x000fea000b800000 */
[----:B------:R-:W-:-:S04]  /*2240*/  UIADD3 UR6, UPT, UPT, UR6, 0xf, URZ ;  /* 0x0000000f06067890 */ /* 0x000fc8000fffe0ff */
[----:B------:R-:W-:Y:S02]  /*2250*/  ULOP3.LUT UR7, UR6, 0xf, URZ, 0xc0, !UPT ;  /* 0x0000000f06077892 */ /* 0x000fe4000f8ec0ff */
[----:B------:R-:W-:Y:S02]  /*2260*/  ULOP3.LUT UP3, URZ, UR6, 0x7, URZ, 0xc0, !UPT ;  /* 0x0000000706ff7892 */ /* 0x000fe4000f86c0ff */
[----:B------:R-:W-:-:S04]  /*2270*/  UIADD3 UR7, UPT, UPT, UR7, -0x1, URZ ;  /* 0xffffffff07077890 */ /* 0x000fc8000fffe0ff */
[----:B------:R-:W-:-:S09]  /*2280*/  UISETP.GE.U32.AND UP2, UPT, UR7, 0x7, UPT ;  /* 0x000000070700788c */ /* 0x000fd2000bf46070 */
[----:B------:R-:W-:Y:S05]  /*2290*/  BRA.U !UP2, `(.L_x_30) ;  /* 0x000000010a387547 */ /* 0x000fea000b800000 */
[C---:B------:R-:W-:Y:S02]  /*22a0*/  LEA R4, R2.reuse, R9, 0x2 ;  /* 0x0000000902047211 */ /* 0x040fe400078e10ff */
[----:B------:R-:W-:-:S03]  /*22b0*/  IADD3 R2, PT, PT, R2, 0x8, RZ ;  /* 0x0000000802027810 */ /* 0x000fc60007ffe0ff */
[----:B------:R-:W-:Y:S04]  /*22c0*/  LDS R5, [R4] ;  /* 0x0000000004057984 */ /* 0x000fe80000000800 */
[----:B------:R-:W1:Y:S04]  /*22d0*/  LDS R6, [R4+0x4] ;  /* 0x0000040004067984 */ /* 0x000e680000000800 */
[----:B------:R-:W-:Y:S04]  /*22e0*/  LDS R10, [R4+0x8] ;  /* 0x00000800040a7984 */ /* 0x000fe80000000800 */
[----:B------:R-:W0:Y:S04]  /*22f0*/  LDS R7, [R4+0xc] ;  /* 0x00000c0004077984 */ /* 0x000e280000000800 */
[----:B------:R-:W-:Y:S04]  /*2300*/  LDS R12, [R4+0x10] ;  /* 0x00001000040c7984 */ /* 0x000fe80000000800 */
[----:B------:R-:W2:Y:S04]  /*2310*/  LDS R11, [R4+0x14] ;  /* 0x00001400040b7984 */ /* 0x000ea80000000800 */
[----:B------:R-:W-:Y:S04]  /*2320*/  LDS R14, [R4+0x18] ;  /* 0x00001800040e7984 */ /* 0x000fe80000000800 */
[----:B------:R-:W3:Y:S01]  /*2330*/  LDS R13, [R4+0x1c] ;  /* 0x00001c00040d7984 */ /* 0x000ee20000000800 */
[----:B-1----:R-:W-:-:S04]  /*2340*/  FMNMX3 R5, R0, R5, R6, !PT ;  /* 0x0000000500057276 */ /* 0x002fc80007800006 */
[----:B0-----:R-:W-:-:S04]  /*2350*/  FMNMX3 R5, R5, R10, R7, !PT ;  /* 0x0000000a05057276 */ /* 0x001fc80007800007 */
[----:B--2---:R-:W-:-:S04]  /*2360*/  FMNMX3 R5, R5, R12, R11, !PT ;  /* 0x0000000c05057276 */ /* 0x004fc8000780000b */
[----:B---3--:R-:W-:-:S07]  /*2370*/  FMNMX3 R0, R5, R14, R13, !PT ;  /* 0x0000000e05007276 */ /* 0x008fce000780000d */
.L_x_30:
[----:B------:R-:W-:Y:S05]  /*2380*/  BRA.U !UP3, `(.L_x_27) ;  /* 0x000000010b5c7547 */ /* 0x000fea000b800000 */
[----:B------:R-:W-:Y:S02]  /*2390*/  UISETP.GE.U32.AND UP2, UPT, UR19, 0x3, UPT ;  /* 0x000000031300788c */ /* 0x000fe4000bf46070 */
[----:B------:R-:W-:-:S07]  /*23a0*/  UISETP.NE.AND UP3, UPT, UR18, URZ, UPT ;  /* 0x000000ff1200728c */ /* 0x000fce000bf65270 */
[----:B------:R-:W-:Y:S05]  /*23b0*/  BRA.U !UP2, `(.L_x_31) ;  /* 0x000000010a207547 */ /* 0x000fea000b800000 */
[C---:B------:R-:W-:Y:S02]  /*23c0*/  LEA R4, R2.reuse, R9, 0x2 ;  /* 0x0000000902047211 */ /* 0x040fe400078e10ff */
[----:B------:R-:W-:-:S03]  /*23d0*/  IADD3 R2, PT, PT, R2, 0x4, RZ ;  /* 0x0000000402027810 */ /* 0x000fc60007ffe0ff */
[----:B------:R-:W-:Y:S04]  /*23e0*/  LDS R5, [R4] ;  /* 0x0000000004057984 */ /* 0x000fe80000000800 */
[----:B------:R-:W1:Y:S04]  /*23f0*/  LDS R6, [R4+0x4] ;  /* 0x0000040004067984 */ /* 0x000e680000000800 */
[----:B------:R-:W-:Y:S04]  /*2400*/  LDS R7, [R4+0x8] ;  /* 0x0000080004077984 */ /* 0x000fe80000000800 */
[----:B------:R-:W0:Y:S01]  /*2410*/  LDS R10, [R4+0xc] ;  /* 0x00000c00040a7984 */ /* 0x000e220000000800 */
[----:B-1----:R-:W-:-:S04]  /*2420*/  FMNMX3 R0, R0, R5, R6, !PT ;  /* 0x0000000500007276 */ /* 0x002fc80007800006 */
[----:B0-----:R-:W-:-:S07]  /*2430*/  FMNMX3 R0, R0, R7, R10, !PT ;  /* 0x0000000700007276 */ /* 0x001fce000780000a */
.L_x_31:
[----:B------:R-:W-:Y:S05]  /*2440*/  BRA.U !UP3, `(.L_x_27) ;  /* 0x000000010b2c7547 */ /* 0x000fea000b800000 */
[----:B------:R-:W-:Y:S01]  /*2450*/  LEA R2, R2, R9, 0x2 ;  /* 0x0000000902027211 */ /* 0x000fe200078e10ff */
[----:B------:R-:W-:-:S04]  /*2460*/  UISETP.NE.AND UP2, UPT, UR18, 0x1, UPT ;  /* 0x000000011200788c */ /* 0x000fc8000bf45270 */
[----:B------:R-:W1:Y:S02]  /*2470*/  LDS R5, [R2] ;  /* 0x0000000002057984 */ /* 0x000e640000000800 */
[----:B-1----:R-:W-:-:S03]  /*2480*/  FMNMX R0, R0, R5, !PT ;  /* 0x0000000500007209 */ /* 0x002fc60007800000 */
[----:B------:R-:W-:Y:S05]  /*2490*/  BRA.U !UP2, `(.L_x_27) ;  /* 0x000000010a187547 */ /* 0x000fea000b800000 */
[----:B------:R-:W-:Y:S01]  /*24a0*/  UISETP.NE.AND UP2, UPT, UR18, 0x2, UPT ;  /* 0x000000021200788c */ /* 0x000fe2000bf45270 */
[----:B------:R-:W0:Y:S05]  /*24b0*/  LDS R5, [R2+0x4] ;  /* 0x0000040002057984 */ /* 0x000e2a0000000800 */
[----:B------:R-:W-:-:S13]  /*24c0*/  PLOP3.LUT P0, PT, PT, PT, UP2, 0x80, 0x8 ;  /* 0x000000000008781c */ /* 0x000fda0003f0f028 */
[----:B------:R-:W1:Y:S01]  /*24d0*/  @P0 LDS R7, [R2+0x8] ;  /* 0x0000080002070984 */ /* 0x000e620000000800 */
[----:B0-----:R-:W-:-:S04]  /*24e0*/  FMNMX R0, R0, R5, !PT ;  /* 0x0000000500007209 */ /* 0x001fc80007800000 */
[----:B-1----:R-:W-:-:S07]  /*24f0*/  @P0 FMNMX R0, R0, R7, !PT ;  /* 0x0000000700000209 */ /* 0x002fce0007800000 */
.L_x_27:
[----:B------:R-:W-:Y:S01]  /*2500*/  HFMA2 R17, -RZ, RZ, 0, 0 ;  /* 0x00000000ff117431 */ /* 0x000fe200000001ff */
[----:B------:R-:W-:Y:S06]  /*2510*/  BRA.U !UP1, `(.L_x_32) ;  /* 0x0000000509b87547 */ /* 0x000fec000b800000 */
[----:B------:R-:W-:Y:S01]  /*2520*/  UISETP.GE.U32.AND UP2, UPT, UR20, 0x4, UPT ;  /* 0x000000041400788c */ /* 0x000fe2000bf46070 */
[----:B------:R-:W-:Y:S02]  /*2530*/  MOV R17, RZ ;  /* 0x000000ff00117202 */ /* 0x000fe40000000f00 */
[----:B--2---:R-:W-:-:S06]  /*2540*/  MOV R2, RZ ;  /* 0x000000ff00027202 */ /* 0x004fcc0000000f00 */
[----:B------:R-:W-:Y:S05]  /*2550*/  BRA.U !UP2, `(.L_x_33) ;  /* 0x000000010ae47547 */ /* 0x000fea000b800000 */
[----:B------:R-:W-:Y:S01]  /*2560*/  HFMA2 R2, -RZ, RZ, 0, 0 ;  /* 0x00000000ff027431 */ /* 0x000fe200000001ff */
[----:B------:R-:W-:-:S07]  /*2570*/  MOV R17, RZ ;  /* 0x000000ff00117202 */ /* 0x000fce0000000f00 */
.L_x_34:
[C---:B0-----:R-:W-:Y:S02]  /*2580*/  LEA R4, R2.reuse, R9, 0x2 ;  /* 0x0000000902047211 */ /* 0x041fe400078e10ff */
[----:B------:R-:W-:Y:S02]  /*2590*/  MOV R18, 0x3bbb989d ;  /* 0x3bbb989d00127802 */ /* 0x000fe40000000f00 */
[----:B------:R-:W-:Y:S01]  /*25a0*/  MOV R7, 0x437c0000 ;  /* 0x437c000000077802 */ /* 0x000fe20000000f00 */
[----:B------:R-:W1:Y:S01]  /*25b0*/  LDS R5, [R4] ;  /* 0x0000000004057984 */ /* 0x000e620000000800 */
[----:B------:R-:W-:-:S03]  /*25c0*/  IADD3 R2, PT, PT, R2, 0x4, RZ ;  /* 0x0000000402027810 */ /* 0x000fc60007ffe0ff */
[----:B------:R-:W0:Y:S01]  /*25d0*/  LDS R13, [R4+0x4] ;  /* 0x00000400040d7984 */ /* 0x000e220000000800 */
[----:B------:R-:W-:-:S03]  /*25e0*/  ISETP.NE.AND P0, PT, R2, UR31, PT ;  /* 0x0000001f02007c0c */ /* 0x000fc6000bf05270 */
[----:B------:R-:W2:Y:S04]  /*25f0*/  LDS R15, [R4+0x8] ;  /* 0x00000800040f7984 */ /* 0x000ea80000000800 */
[----:B------:R-:W3:Y:S01]  /*2600*/  LDS R19, [R4+0xc] ;  /* 0x00000c0004137984 */ /* 0x000ee20000000800 */
[----:B-1----:R-:W-:-:S04]  /*2610*/  FADD R11, R5, -R0 ;  /* 0x80000000050b7221 */ /* 0x002fc80000000000 */
[----:B------:R-:W-:Y:S01]  /*2620*/  FFMA.SAT R6, R11, R18, 0.5 ;  /* 0x3f0000000b067423 */ /* 0x000fe20000002012 */
[----:B0-----:R-:W-:-:S03]  /*2630*/  FADD R14, R13, -R0 ;  /* 0x800000000d0e7221 */ /* 0x001fc60000000000 */
[-C--:B------:R-:W-:Y:S01]  /*2640*/  FFMA.RM R5, R6, R7.reuse, 12582913 ;  /* 0x4b40000106057423 */ /* 0x080fe20000004007 */
[-C--:B------:R-:W-:Y:S01]  /*2650*/  FFMA.SAT R6, R14, R18.reuse, 0.5 ;  /* 0x3f0000000e067423 */ /* 0x080fe20000002012 */
[--C-:B--2---:R-:W-:Y:S02]  /*2660*/  FADD R10, R15, -R0.reuse ;  /* 0x800000000f0a7221 */ /* 0x104fe40000000000 */
[----:B------:R-:W-:Y:S01]  /*2670*/  FADD R12, R5, -12583039 ;  /* 0xcb40007f050c7421 */ /* 0x000fe20000000000 */
[----:B------:R-:W-:Y:S01]  /*2680*/  FFMA.RM R6, R6, R7, 12582913 ;  /* 0x4b40000106067423 */ /* 0x000fe20000004007 */
[----:B------:R-:W-:Y:S01]  /*2690*/  FFMA.SAT R16, R10, R18, 0.5 ;  /* 0x3f0000000a107423 */ /* 0x000fe20000002012 */
[----:B---3--:R-:W-:Y:S01]  /*26a0*/  FADD R13, R19, -R0 ;  /* 0x80000000130d7221 */ /* 0x008fe20000000000 */
[----:B------:R-:W-:Y:S01]  /*26b0*/  FFMA R12, R11, 1.4426950216293334961, -R12 ;  /* 0x3fb8aa3b0b0c7823 */ /* 0x000fe2000000080c */
[----:B------:R-:W-:Y:S01]  /*26c0*/  FADD R15, R6, -12583039 ;  /* 0xcb40007f060f7421 */ /* 0x000fe20000000000 */
[----:B------:R-:W-:-:S02]  /*26d0*/  SHF.L.U32 R5, R5, 0x17, RZ ;  /* 0x0000001705057819 */ /* 0x000fc400000006ff */
[----:B------:R-:W-:Y:S01]  /*26e0*/  FFMA R12, R11, 1.925963033500011079e-08, R12 ;  /* 0x32a570600b0c7823 */ /* 0x000fe2000000000c */
[-C--:B------:R-:W-:Y:S01]  /*26f0*/  FFMA.RM R11, R16, R7.reuse, 12582913 ;  /* 0x4b400001100b7423 */ /* 0x080fe20000004007 */
[----:B------:R-:W-:Y:S01]  /*2700*/  FFMA.SAT R16, R13, R18, 0.5 ;  /* 0x3f0000000d107423 */ /* 0x000fe20000002012 */
[----:B------:R-:W-:Y:S01]  /*2710*/  FFMA R15, R14, 1.4426950216293334961, -R15 ;  /* 0x3fb8aa3b0e0f7823 */ /* 0x000fe2000000080f */
[----:B------:R-:W-:Y:S01]  /*2720*/  SHF.L.U32 R6, R6, 0x17, RZ ;  /* 0x0000001706067819 */ /* 0x000fe200000006ff */
[C---:B------:R-:W-:Y:S01]  /*2730*/  FADD R19, R11.reuse, -12583039 ;  /* 0xcb40007f0b137421 */ /* 0x040fe20000000000 */
[----:B------:R-:W-:Y:S01]  /*2740*/  FFMA.RM R16, R16, R7, 12582913 ;  /* 0x4b40000110107423 */ /* 0x000fe20000004007 */
[----:B------:R-:W-:Y:S01]  /*2750*/  FFMA R15, R14, 1.925963033500011079e-08, R15 ;  /* 0x32a570600e0f7823 */ /* 0x000fe2000000000f */
[----:B------:R-:W0:Y:S01]  /*2760*/  MUFU.EX2 R12, R12 ;  /* 0x0000000c000c7308 */ /* 0x000e220000000800 */
[----:B------:R-:W-:Y:S01]  /*2770*/  FFMA R19, R10, 1.4426950216293334961, -R19 ;  /* 0x3fb8aa3b0a137823 */ /* 0x000fe20000000813 */
[----:B------:R-:W-:Y:S01]  /*2780*/  FADD R14, R16, -12583039 ;  /* 0xcb40007f100e7421 */ /* 0x000fe20000000000 */
[----:B------:R-:W-:-:S02]  /*2790*/  SHF.L.U32 R11, R11, 0x17, RZ ;  /* 0x000000170b0b7819 */ /* 0x000fc400000006ff */
[----:B------:R-:W-:Y:S01]  /*27a0*/  FFMA R19, R10, 1.925963033500011079e-08, R19 ;  /* 0x32a570600a137823 */ /* 0x000fe20000000013 */
[C---:B------:R-:W-:Y:S01]  /*27b0*/  FFMA R14, R13.reuse, 1.4426950216293334961, -R14 ;  /* 0x3fb8aa3b0d0e7823 */ /* 0x040fe2000000080e */
[----:B------:R-:W-:Y:S01]  /*27c0*/  SHF.L.U32 R16, R16, 0x17, RZ ;  /* 0x0000001710107819 */ /* 0x000fe200000006ff */
[----:B------:R-:W1:Y:S02]  /*27d0*/  MUFU.EX2 R15, R15 ;  /* 0x0000000f000f7308 */ /* 0x000e640000000800 */
[----:B------:R-:W-:-:S06]  /*27e0*/  FFMA R14, R13, 1.925963033500011079e-08, R14 ;  /* 0x32a570600d0e7823 */ /* 0x000fcc000000000e */
[----:B------:R-:W2:Y:S01]  /*27f0*/  MUFU.EX2 R10, R19 ;  /* 0x00000013000a7308 */ /* 0x000ea20000000800 */
[----:B0-----:R-:W-:-:S04]  /*2800*/  FMUL R5, R5, R12 ;  /* 0x0000000c05057220 */ /* 0x001fc80000400000 */
[----:B------:R-:W-:Y:S01]  /*2810*/  FADD R17, R5, R17 ;  /* 0x0000001105117221 */ /* 0x000fe20000000000 */
[----:B------:R0:W-:Y:S02]  /*2820*/  STS [R4], R5 ;  /* 0x0000000504007388 */ /* 0x0001e40000000800 */
[----:B------:R-:W3:Y:S01]  /*2830*/  MUFU.EX2 R7, R14 ;  /* 0x0000000e00077308 */ /* 0x000ee20000000800 */
[----:B-1----:R-:W-:-:S04]  /*2840*/  FMUL R6, R6, R15 ;  /* 0x0000000f06067220 */ /* 0x002fc80000400000 */
[----:B------:R-:W-:Y:S01]  /*2850*/  FADD R17, R17, R6 ;  /* 0x0000000611117221 */ /* 0x000fe20000000000 */
[----:B------:R0:W-:Y:S01]  /*2860*/  STS [R4+0x4], R6 ;  /* 0x0000040604007388 */ /* 0x0001e20000000800 */
[----:B--2---:R-:W-:-:S04]  /*2870*/  FMUL R10, R11, R10 ;  /* 0x0000000a0b0a7220 */ /* 0x004fc80000400000 */
[----:B------:R-:W-:Y:S01]  /*2880*/  FADD R17, R17, R10 ;  /* 0x0000000a11117221 */ /* 0x000fe20000000000 */
[----:B------:R0:W-:Y:S01]  /*2890*/  STS [R4+0x8], R10 ;  /* 0x0000080a04007388 */ /* 0x0001e20000000800 */
[----:B---3--:R-:W-:-:S04]  /*28a0*/  FMUL R7, R16, R7 ;  /* 0x0000000710077220 */ /* 0x008fc80000400000 */
[----:B------:R-:W-:Y:S01]  /*28b0*/  FADD R17, R17, R7 ;  /* 0x0000000711117221 */ /* 0x000fe20000000000 */
[----:B------:R0:W-:Y:S01]  /*28c0*/  STS [R4+0xc], R7 ;  /* 0x00000c0704007388 */ /* 0x0001e20000000800 */
[----:B------:R-:W-:Y:S05]  /*28d0*/  @P0 BRA `(.L_x_34) ;  /* 0xfffffffc00280947 */ /* 0x000fea000383ffff */
[----:B------:R-:W-:-:S07]  /*28e0*/  MOV R2, UR31 ;  /* 0x0000001f00027c02 */ /* 0x000fce0008000f00 */
.L_x_33:
[----:B------:R-:W-:-:S09]  /*28f0*/  UISETP.NE.AND UP2, UPT, UR33, URZ, UPT ;  /* 0x000000ff2100728c */ /* 0x000fd2000bf45270 */
[----:B------:R-:W-:Y:S05]  /*2900*/  BRA.U !UP2, `(.L_x_32) ;  /* 0x000000010abc7547 */ /* 0x000fea000b800000 */
[----:B------:R-:W-:Y:S02]  /*2910*/  UISETP.NE.AND UP2, UPT, UR37, URZ, UPT ;  /* 0x000000ff2500728c */ /* 0x000fe4000bf45270 */
[----:B------:R-:W-:-:S07]  /*2920*/  UISETP.NE.AND UP3, UPT, UR32, URZ, UPT ;  /* 0x000000ff2000728c */ /* 0x000fce000bf65270 */
[----:B------:R-:W-:Y:S05]  /*2930*/  BRA.U !UP2, `(.L_x_35) ;  /* 0x000000010a707547 */ /* 0x000fea000b800000 */
[C---:B0-----:R-:W-:Y:S01]  /*2940*/  LEA R4, R2.reuse, R9, 0x2 ;  /* 0x0000000902047211 */ /* 0x041fe200078e10ff */
[----:B------:R-:W-:Y:S01]  /*2950*/  HFMA2 R12, -RZ, RZ, 3.7421875, 0 ;  /* 0x437c0000ff0c7431 */ /* 0x000fe200000001ff */
[----:B------:R-:W-:Y:S02]  /*2960*/  MOV R10, 0x3bbb989d ;  /* 0x3bbb989d000a7802 */ /* 0x000fe40000000f00 */
[----:B------:R-:W-:Y:S01]  /*2970*/  IADD3 R2, PT, PT, R2, 0x2, RZ ;  /* 0x0000000202027810 */ /* 0x000fe20007ffe0ff */
[----:B------:R-:W1:Y:S04]  /*2980*/  LDS R7, [R4+0x4] ;  /* 0x0000040004077984 */ /* 0x000e680000000800 */
[----:B------:R-:W0:Y:S01]  /*2990*/  LDS R5, [R4] ;  /* 0x0000000004057984 */ /* 0x000e220000000800 */
[--C-:B-1----:R-:W-:Y:S01]  /*29a0*/  FADD R7, R7, -R0.reuse ;  /* 0x8000000007077221 */ /* 0x102fe20000000000 */
[----:B0-----:R-:W-:-:S03]  /*29b0*/  FADD R5, R5, -R0 ;  /* 0x8000000005057221 */ /* 0x001fc60000000000 */
[-C--:B------:R-:W-:Y:S01]  /*29c0*/  FFMA.SAT R11, R7, R10.reuse, 0.5 ;  /* 0x3f000000070b7423 */ /* 0x080fe2000000200a */
[----:B------:R-:W-:-:S03]  /*29d0*/  FFMA.SAT R6, R5, R10, 0.5 ;  /* 0x3f00000005067423 */ /* 0x000fc6000000200a */
[-C--:B------:R-:W-:Y:S01]  /*29e0*/  FFMA.RM R11, R11, R12.reuse, 12582913 ;  /* 0x4b4000010b0b7423 */ /* 0x080fe2000000400c */
[----:B------:R-:W-:-:S03]  /*29f0*/  FFMA.RM R6, R6, R12, 12582913 ;  /* 0x4b40000106067423 */ /* 0x000fc6000000400c */
[C---:B------:R-:W-:Y:S01]  /*2a00*/  FADD R12, R11.reuse, -12583039 ;  /* 0xcb40007f0b0c7421 */ /* 0x040fe20000000000 */
[----:B------:R-:W-:Y:S01]  /*2a10*/  SHF.L.U32 R11, R11, 0x17, RZ ;  /* 0x000000170b0b7819 */ /* 0x000fe200000006ff */
[C---:B------:R-:W-:Y:S02]  /*2a20*/  FADD R10, R6.reuse, -12583039 ;  /* 0xcb40007f060a7421 */ /* 0x040fe40000000000 */
[----:B------:R-:W-:Y:S01]  /*2a30*/  FFMA R12, R7, 1.4426950216293334961, -R12 ;  /* 0x3fb8aa3b070c7823 */ /* 0x000fe2000000080c */
[----:B------:R-:W-:Y:S01]  /*2a40*/  SHF.L.U32 R6, R6, 0x17, RZ ;  /* 0x0000001706067819 */ /* 0x000fe200000006ff */
[----:B------:R-:W-:Y:S02]  /*2a50*/  FFMA R10, R5, 1.4426950216293334961, -R10 ;  /* 0x3fb8aa3b050a7823 */ /* 0x000fe4000000080a */
[----:B------:R-:W-:Y:S02]  /*2a60*/  FFMA R12, R7, 1.925963033500011079e-08, R12 ;  /* 0x32a57060070c7823 */ /* 0x000fe4000000000c */
[----:B------:R-:W-:-:S04]  /*2a70*/  FFMA R10, R5, 1.925963033500011079e-08, R10 ;  /* 0x32a57060050a7823 */ /* 0x000fc8000000000a */
[----:B------:R-:W0:Y:S08]  /*2a80*/  MUFU.EX2 R12, R12 ;  /* 0x0000000c000c7308 */ /* 0x000e300000000800 */
[----:B------:R-:W1:Y:S01]  /*2a90*/  MUFU.EX2 R5, R10 ;  /* 0x0000000a00057308 */ /* 0x000e620000000800 */
[----:B0-----:R-:W-:-:S05]  /*2aa0*/  FMUL R11, R11, R12 ;  /* 0x0000000c0b0b7220 */ /* 0x001fca0000400000 */
[----:B------:R2:W-:Y:S01]  /*2ab0*/  STS [R4+0x4], R11 ;  /* 0x0000040b04007388 */ /* 0x0005e20000000800 */
[----:B-1----:R-:W-:-:S04]  /*2ac0*/  FMUL R5, R6, R5 ;  /* 0x0000000506057220 */ /* 0x002fc80000400000 */
[----:B------:R-:W-:Y:S01]  /*2ad0*/  FADD R17, R17, R5 ;  /* 0x0000000511117221 */ /* 0x000fe20000000000 */
[----:B------:R2:W-:Y:S03]  /*2ae0*/  STS [R4], R5 ;  /* 0x0000000504007388 */ /* 0x0005e60000000800 */
[----:B------:R-:W-:-:S07]  /*2af0*/  FADD R17, R17, R11 ;  /* 0x0000000b11117221 */ /* 0x000fce0000000000 */
.L_x_35:
[----:B------:R-:W-:Y:S05]  /*2b00*/  BRA.U !UP3, `(.L_x_32) ;  /* 0x000000010b3c7547 */ /* 0x000fea000b800000 */
[----:B------:R-:W-:Y:S01]  /*2b10*/  LEA R2, R2, R9, 0x2 ;  /* 0x0000000902027211 */ /* 0x000fe200078e10ff */
[----:B0-----:R-:W-:Y:S01]  /*2b20*/  HFMA2 R7, -RZ, RZ, 3.7421875, 0 ;  /* 0x437c0000ff077431 */ /* 0x001fe200000001ff */
[----:B--2---:R-:W-:-:S03]  /*2b30*/  MOV R4, 0x3bbb989d ;  /* 0x3bbb989d00047802 */ /* 0x004fc60000000f00 */
[----:B------:R-:W1:Y:S02]  /*2b40*/  LDS R5, [R2] ;  /* 0x0000000002057984 */ /* 0x000e640000000800 */
[----:B-1----:R-:W-:-:S04]  /*2b50*/  FADD R5, R5, -R0 ;  /* 0x8000000005057221 */ /* 0x002fc80000000000 */
[----:B------:R-:W-:-:S04]  /*2b60*/  FFMA.SAT R4, R5, R4, 0.5 ;  /* 0x3f00000005047423 */ /* 0x000fc80000002004 */
[----:B------:R-:W-:-:S04]  /*2b70*/  FFMA.RM R4, R4, R7, 12582913 ;  /* 0x4b40000104047423 */ /* 0x000fc80000004007 */
[C---:B------:R-:W-:Y:S01]  /*2b80*/  FADD R6, R4.reuse, -12583039 ;  /* 0xcb40007f04067421 */ /* 0x040fe20000000000 */
[----:B------:R-:W-:-:S03]  /*2b90*/  SHF.L.U32 R4, R4, 0x17, RZ ;  /* 0x0000001704047819 */ /* 0x000fc600000006ff */
[----:B------:R-:W-:-:S04]  /*2ba0*/  FFMA R6, R5, 1.4426950216293334961, -R6 ;  /* 0x3fb8aa3b05067823 */ /* 0x000fc80000000806 */
[----:B------:R-:W-:-:S04]  /*2bb0*/  FFMA R6, R5, 1.925963033500011079e-08, R6 ;  /* 0x32a5706005067823 */ /* 0x000fc80000000006 */
[----:B------:R-:W0:Y:S02]  /*2bc0*/  MUFU.EX2 R5, R6 ;  /* 0x0000000600057308 */ /* 0x000e240000000800 */
[----:B0-----:R-:W-:-:S04]  /*2bd0*/  FMUL R4, R4, R5 ;  /* 0x0000000504047220 */ /* 0x001fc80000400000 */
[----:B------:R-:W-:Y:S01]  /*2be0*/  FADD R17, R17, R4 ;  /* 0x0000000411117221 */ /* 0x000fe20000000000 */
[----:B------:R3:W-:Y:S06]  /*2bf0*/  STS [R2], R4 ;  /* 0x0000000402007388 */ /* 0x0007ec0000000800 */
.L_x_32:
[----:B0-2---:R-:W0:Y:S08]  /*2c00*/  LDC R5, c[0x0][0x3ac] ;  /* 0x0000eb00ff057b82 */ /* 0x005e300000000800 */
[----:B------:R-:W2:Y:S08]  /*2c10*/  LDC R11, c[0x0][0x388] ;  /* 0x0000e200ff0b7b82 */ /* 0x000eb00000000800 */
[----:B------:R-:W4:Y:S01]  /*2c20*/  LDC.64 R6, c[0x0][0x3c8] ;  /* 0x0000f200ff067b82 */ /* 0x000f220000000a00 */
[----:B0-----:R-:W-:-:S07]  /*2c30*/  IMAD R14, R5, UR5, R8 ;  /* 0x00000005050e7c24 */ /* 0x001fce000f8e0208 */
[----:B---3--:R-:W0:Y:S01]  /*2c40*/  LDC.64 R4, c[0x0][0x3c0] ;  /* 0x0000f000ff047b82 */ /* 0x008e220000000a00 */
[----:B--2---:R-:W-:-:S04]  /*2c50*/  IMAD R11, R11, UR14, R14 ;  /* 0x0000000e0b0b7c24 */ /* 0x004fc8000f8e020e */
[----:B----4-:R-:W-:-:S05]  /*2c60*/  IMAD.WIDE R6, R11, 0x4, R6 ;  /* 0x000000040b067825 */ /* 0x010fca00078e0206 */
[----:B------:R-:W1:Y:S01]  /*2c70*/  LDG.E R2, desc[UR22][R6.64] ;  /* 0x0000001606027981 */ /* 0x000e62000c1e1900 */
[----:B0-----:R-:W-:-:S05]  /*2c80*/  IMAD.WIDE R4, R11, 0x4, R4 ;  /* 0x000000040b047825 */ /* 0x001fca00078e0204 */
[----:B------:R-:W2:Y:S01]  /*2c90*/  LDG.E R12, desc[UR22][R4.64] ;  /* 0x00000016040c7981 */ /* 0x000ea2000c1e1900 */
[----:B------:R-:W-:Y:S02]  /*2ca0*/  MOV R15, 0x3bbb989d ;  /* 0x3bbb989d000f7802 */ /* 0x000fe40000000f00 */
[----:B------:R-:W-:Y:S02]  /*2cb0*/  MOV R16, 0x437c0000 ;  /* 0x437c000000107802 */ /* 0x000fe40000000f00 */
[----:B-1----:R-:W-:-:S05]  /*2cc0*/  FMNMX R13, R2, R0, !PT ;  /* 0x00000000020d7209 */ /* 0x002fca0007800000 */
[----:B------:R-:W-:Y:S01]  /*2cd0*/  FADD R2, R2, -R13 ;  /* 0x8000000d02027221 */ /* 0x000fe20000000000 */
[----:B------:R-:W-:-:S03]  /*2ce0*/  FADD R0, -R13, R0 ;  /* 0x000000000d007221 */ /* 0x000fc60000000100 */
[-C--:B------:R-:W-:Y:S01]  /*2cf0*/  FFMA.SAT R10, R2, R15.reuse, 0.5 ;  /* 0x3f000000020a7423 */ /* 0x080fe2000000200f */
[----:B------:R-:W-:-:S03]  /*2d00*/  FFMA.SAT R15, R0, R15, 0.5 ;  /* 0x3f000000000f7423 */ /* 0x000fc6000000200f */
[-C--:B------:R-:W-:Y:S01]  /*2d10*/  FFMA.RM R10, R10, R16.reuse, 12582913 ;  /* 0x4b4000010a0a7423 */ /* 0x080fe20000004010 */
[----:B------:R-:W-:-:S03]  /*2d20*/  FFMA.RM R15, R15, R16, 12582913 ;  /* 0x4b4000010f0f7423 */ /* 0x000fc60000004010 */
[C---:B------:R-:W-:Y:S01]  /*2d30*/  FADD R11, R10.reuse, -12583039 ;  /* 0xcb40007f0a0b7421 */ /* 0x040fe20000000000 */
[C---:B------:R-:W-:Y:S01]  /*2d40*/  FADD R19, R15.reuse, -12583039 ;  /* 0xcb40007f0f137421 */ /* 0x040fe20000000000 */
[----:B------:R-:W-:Y:S02]  /*2d50*/  SHF.L.U32 R10, R10, 0x17, RZ ;  /* 0x000000170a0a7819 */ /* 0x000fe400000006ff */
[----:B------:R-:W-:Y:S01]  /*2d60*/  FFMA R11, R2, 1.4426950216293334961, -R11 ;  /* 0x3fb8aa3b020b7823 */ /* 0x000fe2000000080b */
[----:B------:R-:W-:Y:S01]  /*2d70*/  FFMA R19, R0, 1.4426950216293334961, -R19 ;  /* 0x3fb8aa3b00137823 */ /* 0x000fe20000000813 */
[----:B------:R-:W-:Y:S02]  /*2d80*/  SHF.L.U32 R15, R15, 0x17, RZ ;  /* 0x000000170f0f7819 */ /* 0x000fe400000006ff */
[----:B------:R-:W-:Y:S01]  /*2d90*/  FFMA R11, R2, 1.925963033500011079e-08, R11 ;  /* 0x32a57060020b7823 */ /* 0x000fe2000000000b */
[----:B------:R-:W-:-:S05]  /*2da0*/  FFMA R0, R0, 1.925963033500011079e-08, R19 ;  /* 0x32a5706000007823 */ /* 0x000fca0000000013 */
[----:B------:R-:W0:Y:S08]  /*2db0*/  MUFU.EX2 R11, R11 ;  /* 0x0000000b000b7308 */ /* 0x000e300000000800 */
[----:B------:R-:W1:Y:S01]  /*2dc0*/  MUFU.EX2 R0, R0 ;  /* 0x0000000000007308 */ /* 0x000e620000000800 */
[----:B0-----:R-:W-:-:S04]  /*2dd0*/  FMUL R19, R10, R11 ;  /* 0x0000000b0a137220 */ /* 0x001fc80000400000 */
[----:B--2---:R-:W-:Y:S01]  /*2de0*/  FMUL R12, R12, R19 ;  /* 0x000000130c0c7220 */ /* 0x004fe20000400000 */
[----:B-1----:R-:W-:-:S04]  /*2df0*/  FMUL R15, R15, R0 ;  /* 0x000000000f0f7220 */ /* 0x002fc80000400000 */
[----:B------:R-:W-:Y:S01]  /*2e00*/  FFMA R17, R15, R17, R12 ;  /* 0x000000110f117223 */ /* 0x000fe2000000000c */
[----:B------:R-:W-:Y:S06]  /*2e10*/  BRA.U !UP0, `(.L_x_36) ;  /* 0x0000001108a87547 */ /* 0x000fec000b800000 */
[----:B------:R-:W0:Y:S01]  /*2e20*/  LDCU UR6, c[0x0][0x38c] ;  /* 0x00007180ff0677ac */ /* 0x000e220008000800 */
[----:B------:R-:W-:Y:S01]  /*2e30*/  IADD3 R0, PT, PT, R17, 0x1800000, RZ ;  /* 0x0180000011007810 */ /* 0x000fe20007ffe0ff */
[----:B------:R-:W-:Y:S03]  /*2e40*/  BSSY.RECONVERGENT B0, `(.L_x_37) ;  /* 0x000000e000007945 */ /* 0x000fe60003800200 */
[----:B------:R-:W-:-:S04]  /*2e50*/  LOP3.LUT R0, R0, 0x7f800000, RZ, 0xc0, !PT ;  /* 0x7f80000000007812 */ /* 0x000fc800078ec0ff */
[----:B------:R-:W-:Y:S02]  /*2e60*/  ISETP.GT.U32.AND P0, PT, R0, 0x1ffffff, PT ;  /* 0x01ffffff0000780c */ /* 0x000fe40003f04070 */
[----:B0-----:R-:W-:-:S05]  /*2e70*/  MOV R11, UR6 ;  /* 0x00000006000b7c02 */ /* 0x001fca0008000f00 */
[----:B------:R-:W-:-:S06]  /*2e80*/  IMAD R14, R14, R11, UR16 ;  /* 0x000000100e0e7e24 */ /* 0x000fcc000f8e020b */
[----:B------:R-:W-:Y:S05]  /*2e90*/  @P0 BRA `(.L_x_38) ;  /* 0x0000000000100947 */ /* 0x000fea0003800000 */
[----:B------:R-:W-:Y:S02]  /*2ea0*/  MOV R0, R17 ;  /* 0x0000001100007202 */ /* 0x000fe40000000f00 */
[----:B------:R-:W-:-:S07]  /*2eb0*/  MOV R10, 0x2ed0 ;  /* 0x00002ed0000a7802 */ /* 0x000fce0000000f00 */
[----:B------:R-:W-:Y:S05]  /*2ec0*/  CALL.REL.NOINC `($__internal_0_$__cuda_sm20_rcp_rn_f32_slowpath) ;  /* 0x0000001000a87944 */ /* 0x000fea0003c00000 */
[----:B------:R-:W-:Y:S05]  /*2ed0*/  BRA `(.L_x_39) ;  /* 0x0000000000107947 */ /* 0x000fea0003800000 */
.L_x_38:
[----:B------:R-:W0:Y:S02]  /*2ee0*/  MUFU.RCP R2, R17 ;  /* 0x0000001100027308 */ /* 0x000e240000001000 */
[----:B0-----:R-:W-:-:S04]  /*2ef0*/  FFMA R0, R17, R2, -1 ;  /* 0xbf80000011007423 */ /* 0x001fc80000000002 */
[----:B------:R-:W-:-:S04]  /*2f00*/  FADD.FTZ R11, -R0, -RZ ;  /* 0x800000ff000b7221 */ /* 0x000fc80000010100 */
[----:B------:R-:W-:-:S07]  /*2f10*/  FFMA R2, R2, R11, R2 ;  /* 0x0000000b02027223 */ /* 0x000fce0000000002 */
.L_x_39:
[----:B------:R-:W-:Y:S05]  /*2f20*/  BSYNC.RECONVERGENT B0 ;  /* 0x0000000000007941 */ /* 0x000fea0003800200 */
.L_x_37:
[----:B------:R-:W-:Y:S05]  /*2f30*/  BRA.U !UP1, `(.L_x_40) ;  /* 0x0000000509c07547 */ /* 0x000fea000b800000 */
[----:B------:R-:W-:-:S05]  /*2f40*/  UMOV UR6, URZ ;  /* 0x000000ff00067c82 */ /* 0x000fca0008000000 */
.L_x_46:
[----:B0-----:R-:W0:Y:S01]  /*2f50*/  LDCU UR7, c[0x0][0x3a8] ;  /* 0x00007500ff0777ac */ /* 0x001e220008000800 */
[----:B------:R-:W-:Y:S01]  /*2f60*/  HFMA2 R16, -RZ, RZ, 0, 0 ;  /* 0x00000000ff107431 */ /* 0x000fe200000001ff */
[----:B0-----:R-:W-:-:S03]  /*2f70*/  UISETP.GE.U32.AND UP0, UPT, UR7, 0x8, UPT ;  /* 0x000000080700788c */ /* 0x001fc6000bf06070 */
[----:B------:R-:W-:-:S06]  /*2f80*/  UMOV UR7, URZ ;  /* 0x000000ff00077c82 */ /* 0x000fcc0008000000 */
[----:B------:R-:W-:Y:S05]  /*2f90*/  BRA.U !UP0, `(.L_x_41) ;  /* 0x0000000108a47547 */ /* 0x000fea000b800000 */
[----:B------:R-:W0:Y:S01]  /*2fa0*/  LDC R11, c[0x0][0x38c] ;  /* 0x0000e300ff0b7b82 */ /* 0x000e220000000800 */
[----:B------:R-:W-:Y:S02]  /*2fb0*/  MOV R16, RZ ;  /* 0x000000ff00107202 */ /* 0x000fe40000000f00 */
[----:B------:R-:W-:-:S07]  /*2fc0*/  MOV R0, RZ ;  /* 0x000000ff00007202 */ /* 0x000fce0000000f00 */
.L_x_42:
[C---:B0-----:R-:W-:Y:S01]  /*2fd0*/  IMAD R18, R0.reuse, R11, UR6 ;  /* 0x0000000600127e24 */ /* 0x041fe2000f8e020b */
[C---:B------:R-:W-:Y:S02]  /*2fe0*/  LEA R10, R0.reuse, R9, 0x2 ;  /* 0x00000009000a7211 */ /* 0x040fe400078e10ff */
[----:B------:R-:W-:Y:S02]  /*2ff0*/  IADD3 R0, PT, PT, R0, 0x8, RZ ;  /* 0x0000000800007810 */ /* 0x000fe40007ffe0ff */
[----:B------:R-:W-:Y:S01]  /*3000*/  LEA R20, R18, UR38, 0x2 ;  /* 0x0000002612147c11 */ /* 0x000fe2000f8e10ff */
[----:B------:R-:W-:Y:S01]  /*3010*/  LDS R19, [R10] ;  /* 0x000000000a137984 */ /* 0x000fe20000000800 */
[----:B------:R-:W-:Y:S02]  /*3020*/  ISETP.NE.AND P0, PT, R0, UR15, PT ;  /* 0x0000000f00007c0c */ /* 0x000fe4000bf05270 */
[C---:B------:R-:W-:Y:S01]  /*3030*/  LEA R24, R11.reuse, R20, 0x2 ;  /* 0x000000140b187211 */ /* 0x040fe200078e10ff */
[----:B------:R-:W-:Y:S03]  /*3040*/  LDS R22, [R10+0x4] ;  /* 0x000004000a167984 */ /* 0x000fe60000000800 */
[C---:B------:R-:W-:Y:S01]  /*3050*/  LEA R26, R11.reuse, R24, 0x2 ;  /* 0x000000180b1a7211 */ /* 0x040fe200078e10ff */
[----:B------:R-:W0:Y:S03]  /*3060*/  LDS R20, [R20] ;  /* 0x0000000014147984 */ /* 0x000e260000000800 */
[C---:B------:R-:W-:Y:S01]  /*3070*/  LEA R28, R11.reuse, R26, 0x2 ;  /* 0x0000001a0b1c7211 */ /* 0x040fe200078e10ff */
[----:B------:R-:W1:Y:S03]  /*3080*/  LDS R24, [R24] ;  /* 0x0000000018187984 */ /* 0x000e660000000800 */
[C---:B------:R-:W-:Y:S01]  /*3090*/  LEA R25, R11.reuse, R28, 0x2 ;  /* 0x0000001c0b197211 */ /* 0x040fe200078e10ff */
[----:B------:R-:W-:Y:S03]  /*30a0*/  LDS R21, [R10+0x8] ;  /* 0x000008000a157984 */ /* 0x000fe60000000800 */
[C---:B------:R-:W-:Y:S01]  /*30b0*/  LEA R27, R11.reuse, R25, 0x2 ;  /* 0x000000190b1b7211 */ /* 0x040fe200078e10ff */
[----:B------:R2:W3:Y:S04]  /*30c0*/  LDS R18, [R26] ;  /* 0x000000001a127984 */ /* 0x0004e80000000800 */
[----:B------:R-:W-:Y:S01]  /*30d0*/  LDS R25, [R25] ;  /* 0x0000000019197984 */ /* 0x000fe20000000800 */
[----:B--2---:R-:W-:-:S03]  /*30e0*/  LEA R26, R11, R27, 0x2 ;  /* 0x0000001b0b1a7211 */ /* 0x004fc600078e10ff */
[----:B------:R-:W-:Y:S01]  /*30f0*/  LDS R27, [R27] ;  /* 0x000000001b1b7984 */ /* 0x000fe20000000800 */
[----:B------:R-:W-:-:S06]  /*3100*/  LEA R29, R11, R26, 0x2 ;  /* 0x0000001a0b1d7211 */ /* 0x000fcc00078e10ff */
[----:B------:R-:W-:Y:S01]  /*3110*/  LDS R29, [R29] ;  /* 0x000000001d1d7984 */ /* 0x000fe20000000800 */
[----:B0-----:R-:W-:-:S03]  /*3120*/  FFMA R19, R19, R20, R16 ;  /* 0x0000001413137223 */ /* 0x001fc60000000010 */
[----:B------:R-:W-:Y:S01]  /*3130*/  LDS R16, [R10+0xc] ;  /* 0x00000c000a107984 */ /* 0x000fe20000000800 */
[----:B-1----:R-:W-:-:S03]  /*3140*/  FFMA R22, R22, R24, R19 ;  /* 0x0000001816167223 */ /* 0x002fc60000000013 */
[----:B------:R-:W0:Y:S04]  /*3150*/  LDS R19, [R28] ;  /* 0x000000001c137984 */ /* 0x000e280000000800 */
[----:B------:R-:W-:Y:S01]  /*3160*/  LDS R20, [R10+0x14] ;  /* 0x000014000a147984 */ /* 0x000fe20000000800 */
[----:B---3--:R-:W-:-:S03]  /*3170*/  FFMA R23, R21, R18, R22 ;  /* 0x0000001215177223 */ /* 0x008fc60000000016 */
[----:B------:R-:W1:Y:S04]  /*3180*/  LDS R18, [R10+0x10] ;  /* 0x000010000a127984 */ /* 0x000e680000000800 */
[----:B------:R-:W-:Y:S04]  /*3190*/  LDS R22, [R26] ;  /* 0x000000001a167984 */ /* 0x000fe80000000800 */
[----:B------:R-:W2:Y:S04]  /*31a0*/  LDS R21, [R10+0x18] ;  /* 0x000018000a157984 */ /* 0x000ea80000000800 */
[----:B------:R-:W3:Y:S01]  /*31b0*/  LDS R24, [R10+0x1c] ;  /* 0x00001c000a187984 */ /* 0x000ee20000000800 */
[----:B0-----:R-:W-:-:S04]  /*31c0*/  FFMA R19, R16, R19, R23 ;  /* 0x0000001310137223 */ /* 0x001fc80000000017 */
[----:B-1----:R-:W-:-:S04]  /*31d0*/  FFMA R19, R18, R25, R19 ;  /* 0x0000001912137223 */ /* 0x002fc80000000013 */
[----:B------:R-:W-:-:S04]  /*31e0*/  FFMA R20, R20, R27, R19 ;  /* 0x0000001b14147223 */ /* 0x000fc80000000013 */
[----:B--2---:R-:W-:-:S04]  /*31f0*/  FFMA R21, R21, R22, R20 ;  /* 0x0000001615157223 */ /* 0x004fc80000000014 */
[----:B---3--:R-:W-:Y:S01]  /*3200*/  FFMA R16, R24, R29, R21 ;  /* 0x0000001d18107223 */ /* 0x008fe20000000015 */
[----:B------:R-:W-:Y:S06]  /*3210*/  @P0 BRA `(.L_x_42) ;  /* 0xfffffffc006c0947 */ /* 0x000fec000383ffff */
[----:B------:R-:W-:-:S05]  /*3220*/  UMOV UR7, UR15 ;  /* 0x0000000f00077c82 */ /* 0x000fca0008000000 */
.L_x_41:
[----:B------:R-:W-:-:S09]  /*3230*/  UISETP.NE.AND UP0, UPT, UR34, URZ, UPT ;  /* 0x000000ff2200728c */ /* 0x000fd2000bf05270 */
[----:B------:R-:W-:Y:S05]  /*3240*/  BRA.U !UP0, `(.L_x_43) ;  /* 0x0000000108c87547 */ /* 0x000fea000b800000 */
[----:B------:R-:W-:Y:S02]  /*3250*/  UISETP.GE.U32.AND UP0, UPT, UR36, 0x3, UPT ;  /* 0x000000032400788c */ /* 0x000fe4000bf06070 */
[----:B------:R-:W-:-:S07]  /*3260*/  UISETP.NE.AND UP1, UPT, UR33, URZ, UPT ;  /* 0x000000ff2100728c */ /* 0x000fce000bf25270 */
[----:B------:R-:W-:Y:S05]  /*3270*/  BRA.U !UP0, `(.L_x_44) ;  /* 0x0000000108547547 */ /* 0x000fea000b800000 */
[----:B------:R-:W0:Y:S01]  /*3280*/  LDCU UR39, c[0x0][0x38c] ;  /* 0x00007180ff2777ac */ /* 0x000e220008000800 */
[----:B------:R-:W-:-:S04]  /*3290*/  MOV R0, UR7 ;  /* 0x0000000700007c02 */ /* 0x000fc80008000f00 */
[----:B------:R-:W-:-:S05]  /*32a0*/  LEA R0, R0, R9, 0x2 ;  /* 0x0000000900007211 */ /* 0x000fca00078e10ff */
[----:B------:R-:W-:Y:S04]  /*32b0*/  LDS R11, [R0] ;  /* 0x00000000000b7984 */ /* 0x000fe80000000800 */
[----:B------:R-:W-:Y:S01]  /*32c0*/  LDS R19, [R0+0x4] ;  /* 0x0000040000137984 */ /* 0x000fe20000000800 */
[----:B0-----:R-:W-:-:S03]  /*32d0*/  UIMAD UR20, UR7, UR39, UR6 ;  /* 0x00000027071472a4 */ /* 0x001fc6000f8e0206 */
[----:B------:R-:W-:Y:S01]  /*32e0*/  LDS R21, [R0+0x8] ;  /* 0x0000080000157984 */ /* 0x000fe20000000800 */
[----:B------:R-:W-:Y:S02]  /*32f0*/  UIADD3 UR7, UPT, UPT, UR7, 0x4, URZ ;  /* 0x0000000407077890 */ /* 0x000fe4000fffe0ff */
[----:B------:R-:W-:Y:S01]  /*3300*/  ULEA UR20, UR20, UR38, 0x2 ;  /* 0x0000002614147291 */ /* 0x000fe2000f8e10ff */
[----:B------:R-:W-:Y:S03]  /*3310*/  LDS R23, [R0+0xc] ;  /* 0x00000c0000177984 */ /* 0x000fe60000000800 */
[----:B------:R-:W-:-:S04]  /*3320*/  ULEA UR40, UR39, UR20, 0x2 ;  /* 0x0000001427287291 */ /* 0x000fc8000f8e10ff */
[----:B------:R-:W-:Y:S01]  /*3330*/  ULEA UR41, UR39, UR40, 0x2 ;  /* 0x0000002827297291 */ /* 0x000fe2000f8e10ff */
[----:B------:R-:W0:Y:S03]  /*3340*/  LDS R10, [UR20] ;  /* 0x00000014ff0a7984 */ /* 0x000e260008000800 */
[----:B------:R-:W-:Y:S01]  /*3350*/  ULEA UR20, UR39, UR41, 0x2 ;  /* 0x0000002927147291 */ /* 0x000fe2000f8e10ff */
[----:B------:R-:W1:Y:S04]  /*3360*/  LDS R18, [UR40] ;  /* 0x00000028ff127984 */ /* 0x000e680008000800 */
[----:B------:R-:W2:Y:S04]  /*3370*/  LDS R20, [UR41] ;  /* 0x00000029ff147984 */ /* 0x000ea80008000800 */
[----:B------:R-:W3:Y:S01]  /*3380*/  LDS R22, [UR20] ;  /* 0x00000014ff167984 */ /* 0x000ee20008000800 */
[----:B0-----:R-:W-:-:S04]  /*3390*/  FFMA R10, R11, R10, R16 ;  /* 0x0000000a0b0a7223 */ /* 0x001fc80000000010 */
[----:B-1----:R-:W-:-:S04]  /*33a0*/  FFMA R10, R19, R18, R10 ;  /* 0x00000012130a7223 */ /* 0x002fc8000000000a */
[----:B--2---:R-:W-:-:S04]  /*33b0*/  FFMA R10, R21, R20, R10 ;  /* 0x00000014150a7223 */ /* 0x004fc8000000000a */
[----:B---3--:R-:W-:-:S07]  /*33c0*/  FFMA R16, R23, R22, R10 ;  /* 0x0000001617107223 */ /* 0x008fce000000000a */
.L_x_44:
[----:B------:R-:W-:Y:S05]  /*33d0*/  BRA.U !UP1, `(.L_x_43) ;  /* 0x0000000109647547 */ /* 0x000fea000b800000 */
[----:B------:R-:W-:Y:S02]  /*33e0*/  UISETP.NE.AND UP0, UPT, UR37, URZ, UPT ;  /* 0x000000ff2500728c */ /* 0x000fe4000bf05270 */
[----:B------:R-:W-:-:S07]  /*33f0*/  UISETP.NE.AND UP1, UPT, UR32, URZ, UPT ;  /* 0x000000ff2000728c */ /* 0x000fce000bf25270 */
[----:B------:R-:W-:Y:S05]  /*3400*/  BRA.U !UP0, `(.L_x_45) ;  /* 0x0000000108347547 */ /* 0x000fea000b800000 */
[----:B------:R-:W0:Y:S01]  /*3410*/  LDCU UR20, c[0x0][0x38c] ;  /* 0x00007180ff1477ac */ /* 0x000e220008000800 */
[----:B------:R-:W-:-:S04]  /*3420*/  MOV R0, UR7 ;  /* 0x0000000700007c02 */ /* 0x000fc80008000f00 */
[----:B------:R-:W-:-:S05]  /*3430*/  LEA R0, R0, R9, 0x2 ;  /* 0x0000000900007211 */ /* 0x000fca00078e10ff */
[----:B------:R-:W-:Y:S04]  /*3440*/  LDS R11, [R0] ;  /* 0x00000000000b7984 */ /* 0x000fe80000000800 */
[----:B------:R-:W-:Y:S01]  /*3450*/  LDS R19, [R0+0x4] ;  /* 0x0000040000137984 */ /* 0x000fe20000000800 */
[----:B0-----:R-:W-:Y:S02]  /*3460*/  UIMAD UR39, UR7, UR20, UR6 ;  /* 0x00000014072772a4 */ /* 0x001fe4000f8e0206 */
[----:B------:R-:W-:Y:S02]  /*3470*/  UIADD3 UR7, UPT, UPT, UR7, 0x2, URZ ;  /* 0x0000000207077890 */ /* 0x000fe4000fffe0ff */
[----:B------:R-:W-:-:S04]  /*3480*/  ULEA UR39, UR39, UR38, 0x2 ;  /* 0x0000002627277291 */ /* 0x000fc8000f8e10ff */
[----:B------:R-:W-:-:S05]  /*3490*/  ULEA UR20, UR20, UR39, 0x2 ;  /* 0x0000002714147291 */ /* 0x000fca000f8e10ff */
[----:B------:R-:W0:Y:S04]  /*34a0*/  LDS R10, [UR39] ;  /* 0x00000027ff0a7984 */ /* 0x000e280008000800 */
[----:B------:R-:W1:Y:S01]  /*34b0*/  LDS R18, [UR20] ;  /* 0x00000014ff127984 */ /* 0x000e620008000800 */
[----:B0-----:R-:W-:-:S04]  /*34c0*/  FFMA R10, R11, R10, R16 ;  /* 0x0000000a0b0a7223 */ /* 0x001fc80000000010 */
[----:B-1----:R-:W-:-:S07]  /*34d0*/  FFMA R16, R19, R18, R10 ;  /* 0x0000001213107223 */ /* 0x002fce000000000a */
.L_x_45:
[----:B------:R-:W-:Y:S05]  /*34e0*/  BRA.U !UP1, `(.L_x_43) ;  /* 0x0000000109207547 */ /* 0x000fea000b800000 */
[----:B------:R-:W0:Y:S01]  /*34f0*/  LDCU UR20, c[0x0][0x38c] ;  /* 0x00007180ff1477ac */ /* 0x000e220008000800 */
[----:B------:R-:W-:-:S04]  /*3500*/  MOV R0, UR7 ;  /* 0x0000000700007c02 */ /* 0x000fc80008000f00 */
[----:B------:R-:W-:-:S05]  /*3510*/  LEA R0, R0, R9, 0x2 ;  /* 0x0000000900007211 */ /* 0x000fca00078e10ff */
[----:B------:R-:W-:Y:S01]  /*3520*/  LDS R11, [R0] ;  /* 0x00000000000b7984 */ /* 0x000fe20000000800 */
[----:B0-----:R-:W-:-:S04]  /*3530*/  UIMAD UR20, UR7, UR20, UR6 ;  /* 0x00000014071472a4 */ /* 0x001fc8000f8e0206 */
[----:B------:R-:W-:-:S09]  /*3540*/  ULEA UR20, UR20, UR38, 0x2 ;  /* 0x0000002614147291 */ /* 0x000fd2000f8e10ff */
[----:B------:R-:W0:Y:S02]  /*3550*/  LDS R10, [UR20] ;  /* 0x00000014ff0a7984 */ /* 0x000e240008000800 */
[----:B0-----:R-:W-:-:S07]  /*3560*/  FFMA R16, R11, R10, R16 ;  /* 0x0000000a0b107223 */ /* 0x001fce0000000010 */
.L_x_43:
[----:B------:R-:W0:Y:S01]  /*3570*/  LDC.64 R10, c[0x0][0x3b8] ;  /* 0x0000ee00ff0a7b82 */ /* 0x000e220000000a00 */
[----:B------:R-:W-:Y:S01]  /*3580*/  IADD3 R19, PT, PT, R14, UR6, RZ ;  /* 0x000000060e137c10 */ /* 0x000fe2000fffe0ff */
[----:B------:R-:W1:Y:S04]  /*3590*/  LDCU UR7, c[0x0][0x38c] ;  /* 0x00007180ff0777ac */ /* 0x000e680008000800 */
[----:B0-----:R-:W-:-:S05]  /*35a0*/  IMAD.WIDE R10, R19, 0x4, R10 ;  /* 0x00000004130a7825 */ /* 0x001fca00078e020a */
[----:B------:R-:W2:Y:S01]  /*35b0*/  LDG.E R19, desc[UR22][R10.64] ;  /* 0x000000160a137981 */ /* 0x000ea2000c1e1900 */
[----:B------:R-:W-:-:S04]  /*35c0*/  UIADD3 UR6, UPT, UPT, UR6, 0x1, URZ ;  /* 0x0000000106067890 */ /* 0x000fc8000fffe0ff */
[----:B-1----:R-:W-:Y:S01]  /*35d0*/  UISETP.NE.AND UP0, UPT, UR6, UR7, UPT ;  /* 0x000000070600728c */ /* 0x002fe2000bf05270 */
[----:B--2---:R-:W-:-:S04]  /*35e0*/  FMUL R0, R12, R19 ;  /* 0x000000130c007220 */ /* 0x004fc80000400000 */
[----:B------:R-:W-:-:S04]  /*35f0*/  FFMA R19, R15, R16, R0 ;  /* 0x000000100f137223 */ /* 0x000fc80000000000 */
[----:B------:R-:W-:-:S05]  /*3600*/  FMUL R19, R19, R2 ;  /* 0x0000000213137220 */ /* 0x000fca0000400000 */
[----:B------:R0:W-:Y:S01]  /*3610*/  STG.E desc[UR22][R10.64], R19 ;  /* 0x000000130a007986 */ /* 0x0001e2000c101916 */
[----:B------:R-:W-:Y:S05]  /*3620*/  BRA.U !UP0, `(.L_x_36) ;  /* 0x0000000908a47547 */ /* 0x000fea000b800000 */
[----:B------:R-:W-:Y:S05]  /*3630*/  BRA `(.L_x_46) ;  /* 0xfffffff800447947 */ /* 0x000fea000383ffff */
.L_x_40:
[----:B------:R-:W-:Y:S01]  /*3640*/  UISETP.GE.U32.AND UP0, UPT, UR24, 0xf, UPT ;  /* 0x0000000f1800788c */ /* 0x000fe2000bf06070 */
[----:B------:R-:W-:-:S08]  /*3650*/  UMOV UR6, URZ ;  /* 0x000000ff00067c82 */ /* 0x000fd00008000000 */
[----:B------:R-:W-:Y:S05]  /*3660*/  BRA.U !UP0, `(.L_x_47) ;  /* 0x0000000508247547 */ /* 0x000fea000b800000 */
[----:B------:R-:W-:Y:S01]  /*3670*/  FMUL R19, RZ, R15 ;  /* 0x0000000fff137220 */ /* 0x000fe20000400000 */
[----:B------:R-:W-:-:S06]  /*3680*/  UMOV UR6, URZ ;  /* 0x000000ff00067c82 */ /* 0x000fcc0008000000 */
.L_x_48:
[----:B0-----:R-:W0:Y:S01]  /*3690*/  LDC.64 R10, c[0x0][0x3b8] ;  /* 0x0000ee00ff0a7b82 */ /* 0x001e220000000a00 */
[----:B------:R-:W-:-:S05]  /*36a0*/  IADD3 R21, PT, PT, R14, UR6, RZ ;  /* 0x000000060e157c10 */ /* 0x000fca000fffe0ff */
        /* <DEDUP_REMOVED lines=9> */
[----:B------:R-:W5:Y:S01]  /*3740*/  LDG.E R28, desc[UR22][R10.64+0x3c] ;  /* 0x00003c160a1c7981 */ /* 0x000f62000c1e1900 */
[----:B--2---:R-:W-:-:S03]  /*3750*/  FFMA R25, R12, R16, R19 ;  /* 0x000000100c197223 */ /* 0x004fc60000000013 */
[----:B------:R-:W2:Y:S01]  /*3760*/  LDG.E R16, desc[UR22][R10.64+0x18] ;  /* 0x000018160a107981 */ /* 0x000ea2000c1e1900 */
[C-C-:B---3--:R-:W-:Y:S01]  /*3770*/  FFMA R21, R12.reuse, R21, R19.reuse ;  /* 0x000000150c157223 */ /* 0x148fe20000000013 */
[----:B------:R-:W-:Y:S01]  /*3780*/  FMUL R25, R25, R2 ;  /* 0x0000000219197220 */ /* 0x000fe20000400000 */
[C-C-:B----4-:R-:W-:Y:S02]  /*3790*/  FFMA R23, R12.reuse, R0, R19.reuse ;  /* 0x000000000c177223 */ /* 0x150fe40000000013 */
[----:B------:R-:W-:Y:S01]  /*37a0*/  FMUL R27, R21, R2 ;  /* 0x00000002151b7220 */ /* 0x000fe20000400000 */
[----:B------:R-:W3:Y:S01]  /*37b0*/  LDG.E R0, desc[UR22][R10.64+0x20] ;  /* 0x000020160a007981 */ /* 0x000ee2000c1e1900 */
[C-C-:B-----5:R-:W-:Y:S01]  /*37c0*/  FFMA R24, R12.reuse, R24, R19.reuse ;  /* 0x000000180c187223 */ /* 0x160fe20000000013 */
[----:B------:R-:W-:Y:S01]  /*37d0*/  FMUL R23, R23, R2 ;  /* 0x0000000217177220 */ /* 0x000fe20000400000 */
[--C-:B------:R-:W-:Y:S02]  /*37e0*/  FFMA R26, R12, R26, R19.reuse ;  /* 0x0000001a0c1a7223 */ /* 0x100fe40000000013 */
[----:B------:R-:W-:Y:S01]  /*37f0*/  FMUL R21, R24, R2 ;  /* 0x0000000218157220 */ /* 0x000fe20000400000 */
[----:B------:R0:W-:Y:S01]  /*3800*/  STG.E desc[UR22][R10.64+0x4], R25 ;  /* 0x000004190a007986 */ /* 0x0001e2000c101916 */
[----:B------:R-:W-:-:S03]  /*3810*/  FFMA R29, R12, R22, R19 ;  /* 0x000000160c1d7223 */ /* 0x000fc60000000013 */
[----:B------:R1:W-:Y:S04]  /*3820*/  STG.E desc[UR22][R10.64], R23 ;  /* 0x000000170a007986 */ /* 0x0003e8000c101916 */
[----:B------:R4:W-:Y:S01]  /*3830*/  STG.E desc[UR22][R10.64+0x14], R21 ;  /* 0x000014150a007986 */ /* 0x0009e2000c101916 */
[----:B0-----:R-:W-:-:S03]  /*3840*/  FMUL R25, R26, R2 ;  /* 0x000000021a197220 */ /* 0x001fc60000400000 */
[----:B------:R-:W5:Y:S04]  /*3850*/  LDG.E R22, desc[UR22][R10.64+0x28] ;  /* 0x000028160a167981 */ /* 0x000f68000c1e1900 */
[----:B-1----:R-:W5:Y:S04]  /*3860*/  LDG.E R23, desc[UR22][R10.64+0x2c] ;  /* 0x00002c160a177981 */ /* 0x002f68000c1e1900 */
[----:B------:R-:W5:Y:S04]  /*3870*/  LDG.E R26, desc[UR22][R10.64+0x30] ;  /* 0x000030160a1a7981 */ /* 0x000f68000c1e1900 */
[----:B------:R-:W5:Y:S04]  /*3880*/  LDG.E R24, desc[UR22][R10.64+0x34] ;  /* 0x000034160a187981 */ /* 0x000f68000c1e1900 */
[----:B----4-:R-:W4:Y:S01]  /*3890*/  LDG.E R21, desc[UR22][R10.64+0x38] ;  /* 0x000038160a157981 */ /* 0x010f22000c1e1900 */
[----:B------:R-:W-:-:S03]  /*38a0*/  FMUL R29, R29, R2 ;  /* 0x000000021d1d7220 */ /* 0x000fc60000400000 */
[----:B------:R0:W-:Y:S04]  /*38b0*/  STG.E desc[UR22][R10.64+0x8], R27 ;  /* 0x0000081b0a007986 */ /* 0x0001e8000c101916 */
[----:B------:R1:W-:Y:S04]  /*38c0*/  STG.E desc[UR22][R10.64+0xc], R29 ;  /* 0x00000c1d0a007986 */ /* 0x0003e8000c101916 */
[----:B------:R-:W-:Y:S01]  /*38d0*/  STG.E desc[UR22][R10.64+0x10], R25 ;  /* 0x000010190a007986 */ /* 0x000fe2000c101916 */
[C-C-:B0-----:R-:W-:Y:S01]  /*38e0*/  FFMA R27, R12.reuse, R18, R19.reuse ;  /* 0x000000120c1b7223 */ /* 0x141fe20000000013 */
[----:B-1----:R-:W-:-:S03]  /*38f0*/  FFMA R29, R12, R20, R19 ;  /* 0x000000140c1d7223 */ /* 0x002fc60000000013 */
[----:B------:R-:W-:Y:S01]  /*3900*/  FMUL R27, R27, R2 ;  /* 0x000000021b1b7220 */ /* 0x000fe20000400000 */
[----:B------:R-:W-:Y:S01]  /*3910*/  FFMA R28, R12, R28, R19 ;  /* 0x0000001c0c1c7223 */ /* 0x000fe20000000013 */
[----:B------:R-:W-:-:S03]  /*3920*/  FMUL R29, R29, R2 ;  /* 0x000000021d1d7220 */ /* 0x000fc60000400000 */
[----:B------:R-:W-:Y:S04]  /*3930*/  STG.E desc[UR22][R10.64+0x1c], R27 ;  /* 0x00001c1b0a007986 */ /* 0x000fe8000c101916 */
[----:B------:R0:W-:Y:S01]  /*3940*/  STG.E desc[UR22][R10.64+0x24], R29 ;  /* 0x0000241d0a007986 */ /* 0x0001e2000c101916 */
[----:B------:R-:W-:Y:S01]  /*3950*/  UIADD3 UR6, UPT, UPT, UR6, 0x10, URZ ;  /* 0x0000001006067890 */ /* 0x000fe2000fffe0ff */
[----:B0-----:R-:W-:-:S05]  /*3960*/  FMUL R29, R28, R2 ;  /* 0x000000021c1d7220 */ /* 0x001fca0000400000 */
[----:B------:R-:W-:Y:S01]  /*3970*/  STG.E desc[UR22][R10.64+0x3c], R29 ;  /* 0x00003c1d0a007986 */ /* 0x000fe2000c101916 */
[----:B------:R-:W-:Y:S01]  /*3980*/  UISETP.NE.AND UP0, UPT, UR6, UR11, UPT ;  /* 0x0000000b0600728c */ /* 0x000fe2000bf05270 */
[C-C-:B--2---:R-:W-:Y:S01]  /*3990*/  FFMA R16, R12.reuse, R16, R19.reuse ;  /* 0x000000100c107223 */ /* 0x144fe20000000013 */
[----:B---3--:R-:W-:-:S04]  /*39a0*/  FFMA R25, R12, R0, R19 ;  /* 0x000000000c197223 */ /* 0x008fc80000000013 */
[-C--:B------:R-:W-:Y:S01]  /*39b0*/  FMUL R25, R25, R2.reuse ;  /* 0x0000000219197220 */ /* 0x080fe20000400000 */
[----:B------:R-:W-:-:S04]  /*39c0*/  FMUL R16, R16, R2 ;  /* 0x0000000210107220 */ /* 0x000fc80000400000 */
[----:B------:R0:W-:Y:S01]  /*39d0*/  STG.E desc[UR22][R10.64+0x20], R25 ;  /* 0x000020190a007986 */ /* 0x0001e2000c101916 */
[C-C-:B-----5:R-:W-:Y:S01]  /*39e0*/  FFMA R22, R12.reuse, R22, R19.reuse ;  /* 0x000000160c167223 */ /* 0x160fe20000000013 */
[C-C-:B------:R-:W-:Y:S01]  /*39f0*/  FFMA R23, R12.reuse, R23, R19.reuse ;  /* 0x000000170c177223 */ /* 0x140fe20000000013 */
[C-C-:B------:R-:W-:Y:S01]  /*3a00*/  FFMA R26, R12.reuse, R26, R19.reuse ;  /* 0x0000001a0c1a7223 */ /* 0x140fe20000000013 */
[C-C-:B------:R-:W-:Y:S01]  /*3a10*/  FFMA R24, R12.reuse, R24, R19.reuse ;  /* 0x000000180c187223 */ /* 0x140fe20000000013 */
[----:B----4-:R-:W-:Y:S01]  /*3a20*/  FFMA R0, R12, R21, R19 ;  /* 0x000000150c007223 */ /* 0x010fe20000000013 */
[-C--:B------:R-:W-:Y:S01]  /*3a30*/  FMUL R22, R22, R2.reuse ;  /* 0x0000000216167220 */ /* 0x080fe20000400000 */
[-C--:B------:R-:W-:Y:S01]  /*3a40*/  FMUL R23, R23, R2.reuse ;  /* 0x0000000217177220 */ /* 0x080fe20000400000 */
[-C--:B------:R-:W-:Y:S01]  /*3a50*/  FMUL R21, R26, R2.reuse ;  /* 0x000000021a157220 */ /* 0x080fe20000400000 */
[-C--:B------:R-:W-:Y:S01]  /*3a60*/  FMUL R27, R24, R2.reuse ;  /* 0x00000002181b7220 */ /* 0x080fe20000400000 */
[----:B0-----:R-:W-:Y:S01]  /*3a70*/  FMUL R25, R0, R2 ;  /* 0x0000000200197220 */ /* 0x001fe20000400000 */
[----:B------:R0:W-:Y:S04]  /*3a80*/  STG.E desc[UR22][R10.64+0x18], R16 ;  /* 0x000018100a007986 */ /* 0x0001e8000c101916 */
[----:B------:R0:W-:Y:S04]  /*3a90*/  STG.E desc[UR22][R10.64+0x28], R22 ;  /* 0x000028160a007986 */ /* 0x0001e8000c101916 */
[----:B------:R0:W-:Y:S04]  /*3aa0*/  STG.E desc[UR22][R10.64+0x2c], R23 ;  /* 0x00002c170a007986 */ /* 0x0001e8000c101916 */
[----:B------:R0:W-:Y:S04]  /*3ab0*/  STG.E desc[UR22][R10.64+0x30], R21 ;  /* 0x000030150a007986 */ /* 0x0001e8000c101916 */
[----:B------:R0:W-:Y:S04]  /*3ac0*/  STG.E desc[UR22][R10.64+0x34], R27 ;  /* 0x0000341b0a007986 */ /* 0x0001e8000c101916 */
[----:B------:R0:W-:Y:S01]  /*3ad0*/  STG.E desc[UR22][R10.64+0x38], R25 ;  /* 0x000038190a007986 */ /* 0x0001e2000c101916 */
[----:B------:R-:W-:Y:S05]  /*3ae0*/  BRA.U UP0, `(.L_x_48) ;  /* 0xfffffff900e87547 */ /* 0x000fea000b83ffff */
[----:B------:R-:W-:-:S05]  /*3af0*/  UMOV UR6, UR11 ;  /* 0x0000000b00067c82 */ /* 0x000fca0008000000 */
.L_x_47:
[----:B------:R-:W-:-:S09]  /*3b00*/  UISETP.NE.AND UP0, UPT, UR25, URZ, UPT ;  /* 0x000000ff1900728c */ /* 0x000fd2000bf05270 */
[----:B------:R-:W-:Y:S05]  /*3b10*/  BRA.U !UP0, `(.L_x_36) ;  /* 0x0000000508687547 */ /* 0x000fea000b800000 */
[----:B------:R-:W-:Y:S02]  /*3b20*/  UIADD3 UR7, UPT, UPT, UR25, -0x1, URZ ;  /* 0xffffffff19077890 */ /* 0x000fe4000fffe0ff */
[----:B------:R-:W-:Y:S02]  /*3b30*/  UISETP.NE.AND UP1, UPT, UR26, URZ, UPT ;  /* 0x000000ff1a00728c */ /* 0x000fe4000bf25270 */
[----:B------:R-:W-:-:S09]  /*3b40*/  UISETP.GE.U32.AND UP0, UPT, UR7, 0x7, UPT ;  /* 0x000000070700788c */ /* 0x000fd2000bf06070 */
[----:B------:R-:W-:Y:S05]  /*3b50*/  BRA.U !UP0, `(.L_x_49) ;  /* 0x0000000108947547 */ /* 0x000fea000b800000 */
        /* <DEDUP_REMOVED lines=11> */
[----:B------:R-:W-:Y:S01]  /*3c10*/  FMUL R23, RZ, R15 ;  /* 0x0000000fff177220 */ /* 0x000fe20000400000 */
[----:B------:R-:W-:-:S03]  /*3c20*/  UIADD3 UR6, UPT, UPT, UR6, 0x8, URZ ;  /* 0x0000000806067890 */ /* 0x000fc6000fffe0ff */
[C-C-:B--2---:R-:W-:Y:S01]  /*3c30*/  FFMA R25, R12.reuse, R20, R23.reuse ;  /* 0x000000140c197223 */ /* 0x144fe20000000017 */
[----:B---3--:R-:W-:-:S03]  /*3c40*/  FFMA R27, R12, R22, R23 ;  /* 0x000000160c1b7223 */ /* 0x008fc60000000017 */
[-C--:B------:R-:W-:Y:S01]  /*3c50*/  FMUL R25, R25, R2.reuse ;  /* 0x0000000219197220 */ /* 0x080fe20000400000 */
[----:B------:R-:W-:Y:S01]  /*3c60*/  FMUL R27, R27, R2 ;  /* 0x000000021b1b7220 */ /* 0x000fe20000400000 */
[----:B----4-:R-:W-:-:S03]  /*3c70*/  FFMA R29, R12, R24, R23 ;  /* 0x000000180c1d7223 */ /* 0x010fc60000000017 */
[----:B------:R0:W-:Y:S01]  /*3c80*/  STG.E desc[UR22][R10.64], R25 ;  /* 0x000000190a007986 */ /* 0x0001e2000c101916 */
[C-C-:B-----5:R-:W-:Y:S01]  /*3c90*/  FFMA R18, R12.reuse, R18, R23.reuse ;  /* 0x000000120c127223 */ /* 0x160fe20000000017 */
[----:B------:R-:W-:Y:S02]  /*3ca0*/  FMUL R29, R29, R2 ;  /* 0x000000021d1d7220 */ /* 0x000fe40000400000 */
[----:B------:R1:W-:Y:S01]  /*3cb0*/  STG.E desc[UR22][R10.64+0x4], R27 ;  /* 0x0000041b0a007986 */ /* 0x0003e2000c101916 */
[----:B------:R-:W-:-:S03]  /*3cc0*/  FFMA R21, R12, R21, R23 ;  /* 0x000000150c157223 */ /* 0x000fc60000000017 */
[----:B------:R2:W-:Y:S01]  /*3cd0*/  STG.E desc[UR22][R10.64+0x8], R29 ;  /* 0x0000081d0a007986 */ /* 0x0005e2000c101916 */
[--C-:B------:R-:W-:Y:S01]  /*3ce0*/  FFMA R20, R12, R19, R23.reuse ;  /* 0x000000130c147223 */ /* 0x100fe20000000017 */
[-C--:B------:R-:W-:Y:S01]  /*3cf0*/  FMUL R19, R18, R2.reuse ;  /* 0x0000000212137220 */ /* 0x080fe20000400000 */
[----:B------:R-:W-:Y:S01]  /*3d00*/  FMUL R21, R21, R2 ;  /* 0x0000000215157220 */ /* 0x000fe20000400000 */
[----:B------:R-:W-:-:S03]  /*3d10*/  FFMA R0, R12, R0, R23 ;  /* 0x000000000c007223 */ /* 0x000fc60000000017 */
[----:B------:R2:W-:Y:S01]  /*3d20*/  STG.E desc[UR22][R10.64+0xc], R19 ;  /* 0x00000c130a007986 */ /* 0x0005e2000c101916 */
[----:B------:R-:W-:Y:S01]  /*3d30*/  FFMA R16, R12, R16, R23 ;  /* 0x000000100c107223 */ /* 0x000fe20000000017 */
[-C--:B------:R-:W-:Y:S01]  /*3d40*/  FMUL R23, R20, R2.reuse ;  /* 0x0000000214177220 */ /* 0x080fe20000400000 */
[-C--:B0-----:R-:W-:Y:S01]  /*3d50*/  FMUL R25, R0, R2.reuse ;  /* 0x0000000200197220 */ /* 0x081fe20000400000 */
[----:B------:R2:W-:Y:S01]  /*3d60*/  STG.E desc[UR22][R10.64+0x10], R21 ;  /* 0x000010150a007986 */ /* 0x0005e2000c101916 */
[----:B-1----:R-:W-:-:S03]  /*3d70*/  FMUL R27, R16, R2 ;  /* 0x00000002101b7220 */ /* 0x002fc60000400000 */
[----:B------:R2:W-:Y:S04]  /*3d80*/  STG.E desc[UR22][R10.64+0x14], R23 ;  /* 0x000014170a007986 */ /* 0x0005e8000c101916 */
[----:B------:R2:W-:Y:S04]  /*3d90*/  STG.E desc[UR22][R10.64+0x18], R25 ;  /* 0x000018190a007986 */ /* 0x0005e8000c101916 */
[----:B------:R2:W-:Y:S02]  /*3da0*/  STG.E desc[UR22][R10.64+0x1c], R27 ;  /* 0x00001c1b0a007986 */ /* 0x0005e4000c101916 */
.L_x_49:
[----:B------:R-:W-:Y:S05]  /*3db0*/  BRA.U !UP1, `(.L_x_36) ;  /* 0x0000000109c07547 */ /* 0x000fea000b800000 */
[----:B------:R-:W-:Y:S02]  /*3dc0*/  UISETP.GE.U32.AND UP0, UPT, UR35, 0x3, UPT ;  /* 0x000000032300788c */ /* 0x000fe4000bf06070 */
[----:B------:R-:W-:-:S07]  /*3dd0*/  UISETP.NE.AND UP1, UPT, UR27, URZ, UPT ;  /* 0x000000ff1b00728c */ /* 0x000fce000bf25270 */
[----:B------:R-:W-:Y:S05]  /*3de0*/  BRA.U !UP0, `(.L_x_50) ;  /* 0x0000000108607547 */ /* 0x000fea000b800000 */
[----:B0-2---:R-:W0:Y:S01]  /*3df0*/  LDC.64 R10, c[0x0][0x3b8] ;  /* 0x0000ee00ff0a7b82 */ /* 0x005e220000000a00 */
[----:B------:R-:W-:-:S05]  /*3e00*/  IADD3 R19, PT, PT, R14, UR6, RZ ;  /* 0x000000060e137c10 */ /* 0x000fca000fffe0ff */
[----:B0-----:R-:W-:-:S05]  /*3e10*/  IMAD.WIDE R10, R19, 0x4, R10 ;  /* 0x00000004130a7825 */ /* 0x001fca00078e020a */
[----:B------:R-:W2:Y:S04]  /*3e20*/  LDG.E R19, desc[UR22][R10.64] ;  /* 0x000000160a137981 */ /* 0x000ea8000c1e1900 */
[----:B------:R-:W3:Y:S04]  /*3e30*/  LDG.E R21, desc[UR22][R10.64+0x4] ;  /* 0x000004160a157981 */ /* 0x000ee8000c1e1900 */
[----:B------:R-:W4:Y:S04]  /*3e40*/  LDG.E R23, desc[UR22][R10.64+0x8] ;  /* 0x000008160a177981 */ /* 0x000f28000c1e1900 */
[----:B------:R-:W5:Y:S01]  /*3e50*/  LDG.E R25, desc[UR22][R10.64+0xc] ;  /* 0x00000c160a197981 */ /* 0x000f62000c1e1900 */
[----:B------:R-:W-:Y:S01]  /*3e60*/  UIADD3 UR6, UPT, UPT, UR6, 0x4, URZ ;  /* 0x0000000406067890 */ /* 0x000fe2000fffe0ff */
[C---:B--2---:R-:W-:Y:S01]  /*3e70*/  FMUL R0, R12.reuse, R19 ;  /* 0x000000130c007220 */ /* 0x044fe20000400000 */
[----:B---3--:R-:W-:-:S03]  /*3e80*/  FMUL R16, R12, R21 ;  /* 0x000000150c107220 */ /* 0x008fc60000400000 */
[----:B------:R-:W-:Y:S01]  /*3e90*/  FFMA R19, RZ, R15, R0 ;  /* 0x0000000fff137223 */ /* 0x000fe20000000000 */
[C---:B----4-:R-:W-:Y:S01]  /*3ea0*/  FMUL R18, R12.reuse, R23 ;  /* 0x000000170c127220 */ /* 0x050fe20000400000 */
[----:B------:R-:W-:Y:S02]  /*3eb0*/  FFMA R21, RZ, R15, R16 ;  /* 0x0000000fff157223 */ /* 0x000fe40000000010 */
[-C--:B------:R-:W-:Y:S01]  /*3ec0*/  FMUL R19, R19, R2.reuse ;  /* 0x0000000213137220 */ /* 0x080fe20000400000 */
[----:B-----5:R-:W-:Y:S01]  /*3ed0*/  FMUL R20, R12, R25 ;  /* 0x000000190c147220 */ /* 0x020fe20000400000 */
[-C--:B------:R-:W-:Y:S01]  /*3ee0*/  FFMA R23, RZ, R15.reuse, R18 ;  /* 0x0000000fff177223 */ /* 0x080fe20000000012 */
[-C--:B------:R-:W-:Y:S02]  /*3ef0*/  FMUL R21, R21, R2.reuse ;  /* 0x0000000215157220 */ /* 0x080fe40000400000 */
[----:B------:R1:W-:Y:S01]  /*3f00*/  STG.E desc[UR22][R10.64], R19 ;  /* 0x000000130a007986 */ /* 0x0003e2000c101916 */
[----:B------:R-:W-:Y:S01]  /*3f10*/  FFMA R25, RZ, R15, R20 ;  /* 0x0000000fff197223 */ /* 0x000fe20000000014 */
[----:B------:R-:W-:-:S02]  /*3f20*/  FMUL R23, R23, R2 ;  /* 0x0000000217177220 */ /* 0x000fc40000400000 */
[----:B------:R1:W-:Y:S01]  /*3f30*/  STG.E desc[UR22][R10.64+0x4], R21 ;  /* 0x000004150a007986 */ /* 0x0003e2000c101916 */
[----:B------:R-:W-:-:S03]  /*3f40*/  FMUL R25, R25, R2 ;  /* 0x0000000219197220 */ /* 0x000fc60000400000 */
[----:B------:R1:W-:Y:S04]  /*3f50*/  STG.E desc[UR22][R10.64+0x8], R23 ;  /* 0x000008170a007986 */ /* 0x0003e8000c101916 */
[----:B------:R1:W-:Y:S02]  /*3f60*/  STG.E desc[UR22][R10.64+0xc], R25 ;  /* 0x00000c190a007986 */ /* 0x0003e4000c101916 */
.L_x_50:
[----:B------:R-:W-:Y:S05]  /*3f70*/  BRA.U !UP1, `(.L_x_36) ;  /* 0x0000000109507547 */ /* 0x000fea000b800000 */
[----:B012---:R-:W0:Y:S01]  /*3f80*/  LDC.64 R10, c[0x0][0x3b8] ;  /* 0x0000ee00ff0a7b82 */ /* 0x007e220000000a00 */
[----:B------:R-:W-:-:S05]  /*3f90*/  IADD3 R19, PT, PT, R14, UR6, RZ ;  /* 0x000000060e137c10 */ /* 0x000fca000fffe0ff */
[----:B0-----:R-:W-:-:S05]  /*3fa0*/  IMAD.WIDE R10, R19, 0x4, R10 ;  /* 0x00000004130a7825 */ /* 0x001fca00078e020a */
[----:B------:R-:W2:Y:S01]  /*3fb0*/  LDG.E R19, desc[UR22][R10.64] ;  /* 0x000000160a137981 */ /* 0x000ea2000c1e1900 */
[----:B------:R-:W-:Y:S01]  /*3fc0*/  FMUL R21, RZ, R15 ;  /* 0x0000000fff157220 */ /* 0x000fe20000400000 */
[----:B------:R-:W-:-:S03]  /*3fd0*/  UISETP.NE.AND UP0, UPT, UR27, 0x1, UPT ;  /* 0x000000011b00788c */ /* 0x000fc6000bf05270 */
[----:B--2---:R-:W-:-:S04]  /*3fe0*/  FFMA R19, R12, R19, R21 ;  /* 0x000000130c137223 */ /* 0x004fc80000000015 */
[----:B------:R-:W-:-:S05]  /*3ff0*/  FMUL R19, R19, R2 ;  /* 0x0000000213137220 */ /* 0x000fca0000400000 */
[----:B------:R3:W-:Y:S01]  /*4000*/  STG.E desc[UR22][R10.64], R19 ;  /* 0x000000130a007986 */ /* 0x0007e2000c101916 */
[----:B------:R-:W-:Y:S05]  /*4010*/  BRA.U !UP0, `(.L_x_36) ;  /* 0x0000000108287547 */ /* 0x000fea000b800000 */
[----:B------:R-:W2:Y:S01]  /*4020*/  LDG.E R15, desc[UR22][R10.64+0x4] ;  /* 0x000004160a0f7981 */ /* 0x000ea2000c1e1900 */
[----:B------:R-:W-:Y:S01]  /*4030*/  UISETP.NE.AND UP0, UPT, UR27, 0x2, UPT ;  /* 0x000000021b00788c */ /* 0x000fe2000bf05270 */
[----:B--2---:R-:W-:-:S04]  /*4040*/  FFMA R15, R12, R15, R21 ;  /* 0x0000000f0c0f7223 */ /* 0x004fc80000000015 */
[----:B------:R-:W-:-:S05]  /*4050*/  FMUL R15, R15, R2 ;  /* 0x000000020f0f7220 */ /* 0x000fca0000400000 */
[----:B------:R4:W-:Y:S01]  /*4060*/  STG.E desc[UR22][R10.64+0x4], R15 ;  /* 0x0000040f0a007986 */ /* 0x0009e2000c101916 */
[----:B------:R-:W-:Y:S05]  /*4070*/  BRA.U !UP0, `(.L_x_36) ;  /* 0x0000000108107547 */ /* 0x000fea000b800000 */
[----:B----4-:R-:W2:Y:S02]  /*4080*/  LDG.E R15, desc[UR22][R10.64+0x8] ;  /* 0x000008160a0f7981 */ /* 0x010ea4000c1e1900 */
[----:B--2---:R-:W-:-:S04]  /*4090*/  FFMA R15, R12, R15, R21 ;  /* 0x0000000f0c0f7223 */ /* 0x004fc80000000015 */
[----:B------:R-:W-:-:S05]  /*40a0*/  FMUL R15, R15, R2 ;  /* 0x000000020f0f7220 */ /* 0x000fca0000400000 */
[----:B------:R0:W-:Y:S02]  /*40b0*/  STG.E desc[UR22][R10.64+0x8], R15 ;  /* 0x0000080f0a007986 */ /* 0x0001e4000c101916 */
.L_x_36:
[----:B------:R-:W5:Y:S01]  /*40c0*/  LDCU UR6, c[0x0][0x3b4] ;  /* 0x00007680ff0677ac */ /* 0x000f620008000800 */
[----:B------:R0:W-:Y:S01]  /*40d0*/  STG.E desc[UR22][R6.64], R13 ;  /* 0x0000000d06007986 */ /* 0x0001e2000c101916 */
[----:B------:R-:W-:-:S03]  /*40e0*/  UIADD3 UR5, UPT, UPT, UR5, 0x1, URZ ;  /* 0x0000000105057890 */ /* 0x000fc6000fffe0ff */
[----:B------:R0:W-:Y:S01]  /*40f0*/  STG.E desc[UR22][R4.64], R17 ;  /* 0x0000001104007986 */ /* 0x0001e2000c101916 */
[----:B-----5:R-:W-:-:S09]  /*4100*/  UISETP.NE.AND UP0, UPT, UR5, UR6, UPT ;  /* 0x000000060500728c */ /* 0x020fd2000bf05270 */
[----:B0-----:R-:W-:Y:S05]  /*4110*/  BRA.U UP0, `(.L_x_51) ;  /* 0xffffffcd00387547 */ /* 0x001fea000b83ffff */
.L_x_11:
[----:B------:R-:W5:Y:S01]  /*4120*/  LDCU UR5, c[0x0][0x3b0] ;  /* 0x00007600ff0577ac */ /* 0x000f620008000800 */
[----:B------:R-:W-:-:S04]  /*4130*/  UIADD3 UR4, UPT, UPT, UR4, 0x1, URZ ;  /* 0x0000000104047890 */ /* 0x000fc8000fffe0ff */
[----:B-----5:R-:W-:-:S09]  /*4140*/  UISETP.NE.AND UP0, UPT, UR4, UR5, UPT ;  /* 0x000000050400728c */ /* 0x020fd2000bf05270 */
[----:B------:R-:W-:Y:S05]  /*4150*/  BRA.U UP0, `(.L_x_52) ;  /* 0xffffffc100d87547 */ /* 0x000fea000b83ffff */
[----:B------:R-:W-:Y:S05]  /*4160*/  EXIT ;  /* 0x000000000000794d */ /* 0x000fea0003800000 */
        .weak           $__internal_0_$__cuda_sm20_rcp_rn_f32_slowpath
        .type           $__internal_0_$__cuda_sm20_rcp_rn_f32_slowpath,@function
        .size           $__internal_0_$__cuda_sm20_rcp_rn_f32_slowpath,($__internal_1_$__cuda_sm20_sqrt_rn_f32_slowpath - $__internal_0_$__cuda_sm20_rcp_rn_f32_slowpath)
$__internal_0_$__cuda_sm20_rcp_rn_f32_slowpath:
[----:B------:R-:W-:Y:S01]  /*4170*/  SHF.L.U32 R2, R0, 0x1, RZ ;  /* 0x0000000100027819 */ /* 0x000fe200000006ff */
[----:B------:R-:W-:Y:S03]  /*4180*/  BSSY.RECONVERGENT B1, `(.L_x_53) ;  /* 0x0000030000017945 */ /* 0x000fe60003800200 */
[----:B------:R-:W-:-:S04]  /*4190*/  SHF.R.U32.HI R2, RZ, 0x18, R2 ;  /* 0x00000018ff027819 */ /* 0x000fc80000011602 */
[----:B------:R-:W-:-:S13]  /*41a0*/  ISETP.NE.U32.AND P0, PT, R2, RZ, PT ;  /* 0x000000ff0200720c */ /* 0x000fda0003f05070 */
[----:B------:R-:W-:Y:S05]  /*41b0*/  @P0 BRA `(.L_x_54) ;  /* 0x0000000000280947 */ /* 0x000fea0003800000 */
[----:B------:R-:W-:-:S04]  /*41c0*/  SHF.L.U32 R2, R0, 0x1, RZ ;  /* 0x0000000100027819 */ /* 0x000fc800000006ff */
[----:B------:R-:W-:-:S13]  /*41d0*/  ISETP.NE.AND P0, PT, R2, RZ, PT ;  /* 0x000000ff0200720c */ /* 0x000fda0003f05270 */
[----:B------:R-:W-:Y:S01]  /*41e0*/  @P0 FFMA R16, R0, 1.84467440737095516160e+19, RZ ;  /* 0x5f80000000100823 */ /* 0x000fe200000000ff */
[----:B------:R-:W-:Y:S08]  /*41f0*/  @!P0 MUFU.RCP R11, R0 ;  /* 0x00000000000b8308 */ /* 0x000ff00000001000 */
[----:B------:R-:W0:Y:S02]  /*4200*/  @P0 MUFU.RCP R19, R16 ;  /* 0x0000001000130308 */ /* 0x000e240000001000 */
[----:B0-----:R-:W-:-:S04]  /*4210*/  @P0 FFMA R2, R16, R19, -1 ;  /* 0xbf80000010020423 */ /* 0x001fc80000000013 */
[----:B------:R-:W-:-:S04]  /*4220*/  @P0 FADD.FTZ R2, -R2, -RZ ;  /* 0x800000ff02020221 */ /* 0x000fc80000010100 */
[----:B------:R-:W-:-:S04]  /*4230*/  @P0 FFMA R2, R19, R2, R19 ;  /* 0x0000000213020223 */ /* 0x000fc80000000013 */
[----:B------:R-:W-:Y:S01]  /*4240*/  @P0 FFMA R11, R2, 1.84467440737095516160e+19, RZ ;  /* 0x5f800000020b0823 */ /* 0x000fe200000000ff */
[----:B------:R-:W-:Y:S06]  /*4250*/  BRA `(.L_x_55) ;  /* 0x0000000000887947 */ /* 0x000fec0003800000 */
.L_x_54:
[----:B------:R-:W-:-:S04]  /*4260*/  IADD3 R11, PT, PT, R2, -0xfd, RZ ;  /* 0xffffff03020b7810 */ /* 0x000fc80007ffe0ff */
[----:B------:R-:W-:-:S13]  /*4270*/  ISETP.GT.U32.AND P0, PT, R11, 0x1, PT ;  /* 0x000000010b00780c */ /* 0x000fda0003f04070 */
[----:B------:R-:W-:Y:S05]  /*4280*/  @P0 BRA `(.L_x_56) ;  /* 0x0000000000780947 */ /* 0x000fea0003800000 */
[----:B------:R-:W-:Y:S01]  /*4290*/  LOP3.LUT R16, R0, 0x7fffff, RZ, 0xc0, !PT ;  /* 0x007fffff00107812 */ /* 0x000fe200078ec0ff */
[----:B------:R-:W-:-:S03]  /*42a0*/  HFMA2 R22, -RZ, RZ, 0, 1.78813934326171875e-07 ;  /* 0x00000003ff167431 */ /* 0x000fc600000001ff */
[----:B------:R-:W-:-:S04]  /*42b0*/  LOP3.LUT R16, R16, 0x3f800000, RZ, 0xfc, !PT ;  /* 0x3f80000010107812 */ /* 0x000fc800078efcff */
[----:B------:R-:W0:Y:S01]  /*42c0*/  MUFU.RCP R19, R16 ;  /* 0x0000001000137308 */ /* 0x000e220000001000 */
[----:B------:R-:W-:Y:S01]  /*42d0*/  SHF.L.U32 R21, R22, R11, RZ ;  /* 0x0000000b16157219 */ /* 0x000fe200000006ff */
[----:B0-----:R-:W-:-:S04]  /*42e0*/  FFMA R18, R16, R19, -1 ;  /* 0xbf80000010127423 */ /* 0x001fc80000000013 */
[----:B------:R-:W-:-:S04]  /*42f0*/  FADD.FTZ R18, -R18, -RZ ;  /* 0x800000ff12127221 */ /* 0x000fc80000010100 */
[CCC-:B------:R-:W-:Y:S01]  /*4300*/  FFMA.RM R20, R19.reuse, R18.reuse, R19.reuse ;  /* 0x0000001213147223 */ /* 0x1c0fe20000004013 */
[----:B------:R-:W-:-:S04]  /*4310*/  FFMA.RP R19, R19, R18, R19 ;  /* 0x0000001213137223 */ /* 0x000fc80000008013 */
[C---:B------:R-:W-:Y:S02]  /*4320*/  LOP3.LUT R18, R20.reuse, 0x7fffff, RZ, 0xc0, !PT ;  /* 0x007fffff14127812 */ /* 0x040fe400078ec0ff */
[----:B------:R-:W-:Y:S02]  /*4330*/  FSETP.NEU.FTZ.AND P0, PT, R20, R19, PT ;  /* 0x000000131400720b */ /* 0x000fe40003f1d000 */
[----:B------:R-:W-:Y:S02]  /*4340*/  LOP3.LUT R18, R18, 0x800000, RZ, 0xfc, !PT ;  /* 0x0080000012127812 */ /* 0x000fe400078efcff */
[----:B------:R-:W-:Y:S02]  /*4350*/  SEL R19, RZ, 0xffffffff, !P0 ;  /* 0xffffffffff137807 */ /* 0x000fe40004000000 */
[----:B------:R-:W-:Y:S02]  /*4360*/  LOP3.LUT R16, R21, R18, RZ, 0xc0, !PT ;  /* 0x0000001215107212 */ /* 0x000fe400078ec0ff */
[----:B------:R-:W-:-:S02]  /*4370*/  IADD3 R19, PT, PT, -R19, RZ, RZ ;  /* 0x000000ff13137210 */ /* 0x000fc40007ffe1ff */
[-C--:B------:R-:W-:Y:S02]  /*4380*/  SHF.R.U32.HI R16, RZ, R11.reuse, R16 ;  /* 0x0000000bff107219 */ /* 0x080fe40000011610 */
[----:B------:R-:W-:Y:S02]  /*4390*/  LOP3.LUT P1, RZ, R19, R11, R18, 0xf8, !PT ;  /* 0x0000000b13ff7212 */ /* 0x000fe4000782f812 */
[C---:B------:R-:W-:Y:S02]  /*43a0*/  LOP3.LUT P0, RZ, R16.reuse, 0x1, RZ, 0xc0, !PT ;  /* 0x0000000110ff7812 */ /* 0x040fe4000780c0ff */
[----:B------:R-:W-:-:S04]  /*43b0*/  LOP3.LUT P2, RZ, R16, 0x2, RZ, 0xc0, !PT ;  /* 0x0000000210ff7812 */ /* 0x000fc8000784c0ff */
[----:B------:R-:W-:Y:S02]  /*43c0*/  PLOP3.LUT P0, PT, P0, P1, P2, 0xe0, 0x0 ;  /* 0x000000000000781c */ /* 0x000fe40000703c20 */
[----:B------:R-:W-:Y:S02]  /*43d0*/  LOP3.LUT P1, RZ, R0, 0x7fffff, RZ, 0xc0, !PT ;  /* 0x007fffff00ff7812 */ /* 0x000fe4000782c0ff */
[----:B------:R-:W-:-:S04]  /*43e0*/  SEL R11, RZ, 0x1, !P0 ;  /* 0x00000001ff0b7807 */ /* 0x000fc80004000000 */
[----:B------:R-:W-:-:S04]  /*43f0*/  IADD3 R11, PT, PT, -R11, RZ, RZ ;  /* 0x000000ff0b0b7210 */ /* 0x000fc80007ffe1ff */
[----:B------:R-:W-:Y:S02]  /*4400*/  ISETP.GE.AND P0, PT, R11, RZ, PT ;  /* 0x000000ff0b00720c */ /* 0x000fe40003f06270 */
[----:B------:R-:W-:-:S04]  /*4410*/  IADD3 R11, PT, PT, R2, -0xfc, RZ ;  /* 0xffffff04020b7810 */ /* 0x000fc80007ffe0ff */
[----:B------:R-:W-:-:S07]  /*4420*/  SHF.R.U32.HI R11, RZ, R11, R18 ;  /* 0x0000000bff0b7219 */ /* 0x000fce0000011612 */
[----:B------:R-:W-:-:S04]  /*4430*/  @!P0 IADD3 R11, PT, PT, R11, 0x1, RZ ;  /* 0x000000010b0b8810 */ /* 0x000fc80007ffe0ff */
[----:B------:R-:W-:-:S04]  /*4440*/  @!P1 SHF.L.U32 R11, R11, 0x1, RZ ;  /* 0x000000010b0b9819 */ /* 0x000fc800000006ff */
[----:B------:R-:W-:Y:S01]  /*4450*/  LOP3.LUT R11, R11, 0x80000000, R0, 0xf8, !PT ;  /* 0x800000000b0b7812 */ /* 0x000fe200078ef800 */
[----:B------:R-:W-:Y:S06]  /*4460*/  BRA `(.L_x_55) ;  /* 0x0000000000047947 */ /* 0x000fec0003800000 */
.L_x_56:
[----:B------:R0:W1:Y:S02]  /*4470*/  MUFU.RCP R11, R0 ;  /* 0x00000000000b7308 */ /* 0x0000640000001000 */
.L_x_55:
[----:B------:R-:W-:Y:S05]  /*4480*/  BSYNC.RECONVERGENT B1 ;  /* 0x0000000000017941 */ /* 0x000fea0003800200 */
.L_x_53:
[----:B-1----:R-:W-:Y:S01]  /*4490*/  MOV R2, R11 ;  /* 0x0000000b00027202 */ /* 0x002fe20000000f00 */
[----:B------:R-:W-:-:S04]  /*44a0*/  HFMA2 R11, -RZ, RZ, 0, 0 ;  /* 0x00000000ff0b7431 */ /* 0x000fc800000001ff */
[----:B0-----:R-:W-:Y:S05]  /*44b0*/  RET.REL.NODEC R10 `(_Z26parallel_flash_attn_kerneliiiiPfS_S_iiiiS_S_S_) ;  /* 0xffffffb80ad07950 */ /* 0x001fea0003c3ffff */
        .weak           $__internal_1_$__cuda_sm20_sqrt_rn_f32_slowpath
        .type           $__internal_1_$__cuda_sm20_sqrt_rn_f32_slowpath,@function
        .size           $__internal_1_$__cuda_sm20_sqrt_rn_f32_slowpath,(.L_x_134 - $__internal_1_$__cuda_sm20_sqrt_rn_f32_slowpath)
$__internal_1_$__cuda_sm20_sqrt_rn_f32_slowpath:
[----:B------:R-:W-:-:S13]  /*44c0*/  LOP3.LUT P0, RZ, R0, 0x7fffffff, RZ, 0xc0, !PT ;  /* 0x7fffffff00ff7812 */ /* 0x000fda000780c0ff */
[----:B------:R-:W-:Y:S01]  /*44d0*/  @!P0 MOV R2, R0 ;  /* 0x0000000000028202 */ /* 0x000fe20000000f00 */
[----:B------:R-:W-:Y:S06]  /*44e0*/  @!P0 BRA `(.L_x_57) ;  /* 0x0000000000448947 */ /* 0x000fec0003800000 */
[----:B------:R-:W-:-:S13]  /*44f0*/  FSETP.GEU.FTZ.AND P0, PT, R0, RZ, PT ;  /* 0x000000ff0000720b */ /* 0x000fda0003f1e000 */
[----:B------:R-:W-:Y:S01]  /*4500*/  @!P0 MOV R2, 0x7fffffff ;  /* 0x7fffffff00028802 */ /* 0x000fe20000000f00 */
[----:B------:R-:W-:Y:S06]  /*4510*/  @!P0 BRA `(.L_x_57) ;  /* 0x0000000000388947 */ /* 0x000fec0003800000 */
[----:B------:R-:W-:-:S13]  /*4520*/  FSETP.GTU.FTZ.AND P0, PT, |R0|, +INF , PT ;  /* 0x7f8000000000780b */ /* 0x000fda0003f1c200 */
[----:B------:R-:W-:Y:S01]  /*4530*/  @P0 FADD.FTZ R2, R0, 1 ;  /* 0x3f80000000020421 */ /* 0x000fe20000010000 */
[----:B------:R-:W-:Y:S06]  /*4540*/  @P0 BRA `(.L_x_57) ;  /* 0x00000000002c0947 */ /* 0x000fec0003800000 */
[----:B------:R-:W-:-:S13]  /*4550*/  FSETP.NEU.FTZ.AND P0, PT, |R0|, +INF , PT ;  /* 0x7f8000000000780b */ /* 0x000fda0003f1d200 */
[----:B------:R-:W-:Y:S01]  /*4560*/  @!P0 MOV R2, R0 ;  /* 0x0000000000028202 */ /* 0x000fe20000000f00 */
[----:B------:R-:W-:Y:S06]  /*4570*/  @!P0 BRA `(.L_x_57) ;  /* 0x0000000000208947 */ /* 0x000fec0003800000 */
[----:B------:R-:W-:-:S04]  /*4580*/  FFMA R0, R0, 1.84467440737095516160e+19, RZ ;  /* 0x5f80000000007823 */ /* 0x000fc800000000ff */
[----:B------:R-:W0:Y:S02]  /*4590*/  MUFU.RSQ R3, R0 ;  /* 0x0000000000037308 */ /* 0x000e240000001400 */
[----:B0-----:R-:W-:Y:S01]  /*45a0*/  FMUL.FTZ R5, R0, R3 ;  /* 0x0000000300057220 */ /* 0x001fe20000410000 */
[----:B------:R-:W-:-:S03]  /*45b0*/  FMUL.FTZ R3, R3, 0.5 ;  /* 0x3f00000003037820 */ /* 0x000fc60000410000 */
[----:B------:R-:W-:-:S04]  /*45c0*/  FADD.FTZ R2, -R5, -RZ ;  /* 0x800000ff05027221 */ /* 0x000fc80000010100 */
[----:B------:R-:W-:-:S04]  /*45d0*/  FFMA R2, R5, R2, R0 ;  /* 0x0000000205027223 */ /* 0x000fc80000000000 */
[----:B------:R-:W-:-:S04]  /*45e0*/  FFMA R2, R2, R3, R5 ;  /* 0x0000000302027223 */ /* 0x000fc80000000005 */
[----:B------:R-:W-:-:S07]  /*45f0*/  FMUL.FTZ R2, R2, 2.3283064365386962891e-10 ;  /* 0x2f80000002027820 */ /* 0x000fce0000410000 */
.L_x_57:
[----:B------:R-:W-:Y:S01]  /*4600*/  HFMA2 R3, -RZ, RZ, 0, 0 ;  /* 0x00000000ff037431 */ /* 0x000fe200000001ff */
[----:B------:R-:W-:Y:S02]  /*4610*/  MOV R0, R2 ;  /* 0x0000000200007202 */ /* 0x000fe40000000f00 */
[----:B------:R-:W-:-:S04]  /*4620*/  MOV R2, R4 ;  /* 0x0000000400027202 */ /* 0x000fc80000000f00 */
[----:B------:R-:W-:Y:S05]  /*4630*/  RET.REL.NODEC R2 `(_Z26parallel_flash_attn_kerneliiiiPfS_S_iiiiS_S_S_) ;  /* 0xffffffb802707950 */ /* 0x000fea0003c3ffff */
.L_x_58:
[----:B------:R-:W-:-:S00]  /*4640*/  BRA `(.L_x_58) ;  /* 0xfffffffc00fc7947 */ /* 0x000fc0000383ffff */
[----:B------:R-:W-:-:S00]  /*4650*/  NOP ;  /* 0x0000000000007918 */ /* 0x000fc00000000000 */
        /* <DEDUP_REMOVED lines=10> */
.L_x_134:


//--------------------- .text._Z24serial_flash_attn_kerneliiiiPfS_S_iiiiS_S_S_ --------------------------
	.section	.text._Z24serial_flash_attn_kerneliiiiPfS_S_iiiiS_S_S_,"ax",@progbits
	.align	128
        .global         _Z24serial_flash_attn_kerneliiiiPfS_S_iiiiS_S_S_
        .type           _Z24serial_flash_attn_kerneliiiiPfS_S_iiiiS_S_S_,@function
        .size           _Z24serial_flash_attn_kerneliiiiPfS_S_iiiiS_S_S_,(.L_x_136 - _Z24serial_flash_attn_kerneliiiiPfS_S_iiiiS_S_S_)
        .other          _Z24serial_flash_attn_kerneliiiiPfS_S_iiiiS_S_S_,@"STO_CUDA_ENTRY STV_DEFAULT"
_Z24serial_flash_attn_kerneliiiiPfS_S_iiiiS_S_S_:
.text._Z24serial_flash_attn_kerneliiiiPfS_S_iiiiS_S_S_:
        /* <DEDUP_REMOVED lines=8> */
[----:B-1----:R-:W-:Y:S05]  /*0080*/  CALL.REL.NOINC `($__internal_3_$__cuda_sm20_sqrt_rn_f32_slowpath) ;  /* 0x00000050002c7944 */ /* 0x002fea0003c00000 */
[----:B------:R-:W-:Y:S05]  /*0090*/  BRA `(.L_x_60) ;  /* 0x0000000000107947 */ /* 0x000fea0003800000 */
.L_x_59:
[----:B-1----:R-:W-:Y:S01]  /*00a0*/  FMUL.FTZ R5, R0, R3 ;  /* 0x0000000300057220 */ /* 0x002fe20000410000 */
[----:B------:R-:W-:-:S03]  /*00b0*/  FMUL.FTZ R3, R3, 0.5 ;  /* 0x3f00000003037820 */ /* 0x000fc60000410000 */
[----:B------:R-:W-:-:S04]  /*00c0*/  FFMA R0, -R5, R5, R0 ;  /* 0x0000000505007223 */ /* 0x000fc80000000100 */
[----:B------:R-:W-:-:S07]  /*00d0*/  FFMA R0, R0, R3, R5 ;  /* 0x0000000300007223 */ /* 0x000fce0000000005 */
.L_x_60:
[----:B------:R-:W-:-:S04]  /*00e0*/  IADD3 R2, PT, PT, R0, 0x1800000, RZ ;  /* 0x0180000000027810 */ /* 0x000fc80007ffe0ff */
[----:B------:R-:W-:-:S04]  /*00f0*/  LOP3.LUT R2, R2, 0x7f800000, RZ, 0xc0, !PT ;  /* 0x7f80000002027812 */ /* 0x000fc800078ec0ff */
[----:B------:R-:W-:-:S13]  /*0100*/  ISETP.GT.U32.AND P0, PT, R2, 0x1ffffff, PT ;  /* 0x01ffffff0200780c */ /* 0x000fda0003f04070 */
[----:B------:R-:W-:Y:S05]  /*0110*/  @P0 BRA `(.L_x_61) ;  /* 0x0000000000100947 */ /* 0x000fea0003800000 */
[----:B------:R-:W-:-:S07]  /*0120*/  MOV R14, 0x140 ;  /* 0x00000140000e7802 */ /* 0x000fce0000000f00 */
[----:B------:R-:W-:Y:S05]  /*0130*/  CALL.REL.NOINC `($__internal_2_$__cuda_sm20_rcp_rn_f32_slowpath) ;  /* 0x0000004c002c7944 */ /* 0x000fea0003c00000 */
[----:B------:R-:W-:Y:S01]  /*0140*/  MOV R6, R0 ;  /* 0x0000000000067202 */ /* 0x000fe20000000f00 */
[----:B------:R-:W-:Y:S06]  /*0150*/  BRA `(.L_x_62) ;  /* 0x0000000000107947 */ /* 0x000fec0003800000 */
.L_x_61:
[----:B------:R-:W0:Y:S02]  /*0160*/  MUFU.RCP R3, R0 ;  /* 0x0000000000037308 */ /* 0x000e240000001000 */
[----:B0-----:R-:W-:-:S04]  /*0170*/  FFMA R2, R3, R0, -1 ;  /* 0xbf80000003027423 */ /* 0x001fc80000000000 */
[----:B------:R-:W-:-:S04]  /*0180*/  FADD.FTZ R2, -R2, -RZ ;  /* 0x800000ff02027221 */ /* 0x000fc80000010100 */
[----:B------:R-:W-:-:S07]  /*0190*/  FFMA R6, R3, R2, R3 ;  /* 0x0000000203067223 */ /* 0x000fce0000000003 */
.L_x_62:
[----:B------:R-:W0:Y:S02]  /*01a0*/  LDC R0, c[0x0][0x380] ;  /* 0x0000e000ff007b82 */ /* 0x000e240000000800 */
[----:B0-----:R-:W-:-:S13]  /*01b0*/  ISETP.GE.AND P0, PT, R0, 0x1, PT ;  /* 0x000000010000780c */ /* 0x001fda0003f06270 */
[----:B------:R-:W-:Y:S05]  /*01c0*/  @!P0 EXIT ;  /* 0x000000000000894d */ /* 0x000fea0003800000 */
[----:B------:R-:W0:Y:S01]  /*01d0*/  LDC R0, c[0x0][0x3b0] ;  /* 0x0000ec00ff007b82 */ /* 0x000e220000000800 */
[----:B------:R-:W0:Y:S02]  /*01e0*/  LDCU UR4, c[0x0][0x384] ;  /* 0x00007080ff0477ac */ /* 0x000e240008000800 */
[----:B0-----:R-:W-:-:S04]  /*01f0*/  VIMNMX R0, PT, PT, R0, UR4, PT ;  /* 0x0000000400007c48 */ /* 0x001fc8000bfe0100 */
[----:B------:R-:W-:-:S13]  /*0200*/  ISETP.GE.AND P0, PT, R0, 0x1, PT ;  /* 0x000000010000780c */ /* 0x000fda0003f06270 */
[----:B------:R-:W-:Y:S05]  /*0210*/  @!P0 EXIT ;  /* 0x000000000000894d */ /* 0x000fea0003800000 */
[----:B------:R-:W0:Y:S01]  /*0220*/  S2R R3, SR_CgaCtaId ;  /* 0x0000000000037919 */ /* 0x000e220000008800 */
[----:B------:R-:W1:Y:S01]  /*0230*/  LDC R0, c[0x0][0x3ac] ;  /* 0x0000eb00ff007b82 */ /* 0x000e620000000800 */
[----:B------:R-:W2:Y:S01]  /*0240*/  LDCU UR13, c[0x0][0x38c] ;  /* 0x00007180ff0d77ac */ /* 0x000ea20008000800 */
[----:B------:R-:W-:Y:S01]  /*0250*/  MOV R2, 0x400 ;  /* 0x0000040000027802 */ /* 0x000fe20000000f00 */
[----:B------:R-:W3:Y:S03]  /*0260*/  LDCU UR7, c[0x0][0x3b4] ;  /* 0x00007680ff0777ac */ /* 0x000ee60008000800 */
[----:B------:R-:W-:Y:S01]  /*0270*/  R2UR UR11, R2 ;  /* 0x00000000020b72ca */ /* 0x000fe200000e0000 */
[----:B------:R-:W4:Y:S01]  /*0280*/  LDCU UR5, c[0x0][0x3a8] ;  /* 0x00007500ff0577ac */ /* 0x000f220008000800 */
[----:B------:R-:W0:Y:S01]  /*0290*/  LDCU.64 UR18, c[0x0][0x358] ;  /* 0x00006b00ff1277ac */ /* 0x000e220008000a00 */
[----:B--2---:R-:W-:-:S02]  /*02a0*/  UIADD3 UR25, UPT, UPT, UR13, -0x1, URZ ;  /* 0xffffffff0d197890 */ /* 0x004fc4000fffe0ff */
[----:B---3--:R-:W-:Y:S01]  /*02b0*/  UISETP.GE.AND UP0, UPT, UR7, 0x1, UPT ;  /* 0x000000010700788c */ /* 0x008fe2000bf06270 */
[----:B-1----:R-:W-:Y:S01]  /*02c0*/  IMAD R4, R0, UR13, RZ ;  /* 0x0000000d00047c24 */ /* 0x002fe2000f8e02ff */
[----:B----4-:R-:W-:-:S04]  /*02d0*/  UIMAD UR23, UR13, UR5, URZ ;  /* 0x000000050d1772a4 */ /* 0x010fc8000f8e02ff */
[----:B------:R-:W-:Y:S02]  /*02e0*/  R2UR UR4, R4 ;  /* 0x00000000040472ca */ /* 0x000fe400000e0000 */
[----:B0-----:R-:W-:-:S13]  /*02f0*/  R2UR UR6, R3 ;  /* 0x00000000030672ca */ /* 0x001fda00000e0000 */
[----:B------:R-:W-:-:S04]  /*0300*/  ULEA UR11, UR6, UR11, 0x18 ;  /* 0x0000000b060b7291 */ /* 0x000fc8000f8ec0ff */
[----:B------:R-:W-:-:S04]  /*0310*/  ULEA UR11, UR4, UR11, 0x2 ;  /* 0x0000000b040b7291 */ /* 0x000fc8000f8e10ff */
[----:B------:R-:W-:Y:S01]  /*0320*/  ULEA UR24, UR23, UR11, 0x2 ;  /* 0x0000000b17187291 */ /* 0x000fe2000f8e10ff */
[----:B------:R-:W-:Y:S11]  /*0330*/  BRA.U !UP0, `(.L_x_63) ;  /* 0x00000041084c7547 */ /* 0x000ff6000b800000 */
[----:B------:R-:W-:Y:S01]  /*0340*/  ULOP3.LUT UR30, UR13, 0xf, URZ, 0xc0, !UPT ;  /* 0x0000000f0d1e7892 */ /* 0x000fe2000f8ec0ff */
[----:B------:R-:W-:Y:S01]  /*0350*/  VIMNMX R0, PT, PT, R0, UR5, PT ;  /* 0x0000000500007c48 */ /* 0x000fe2000bfe0100 */
[----:B------:R-:W-:Y:S02]  /*0360*/  ULOP3.LUT UR29, UR13, 0x7, URZ, 0xc0, !UPT ;  /* 0x000000070d1d7892 */ /* 0x000fe4000f8ec0ff */
[----:B------:R-:W-:Y:S01]  /*0370*/  UIADD3 UR4, UPT, UPT, UR5, 0x7, URZ ;  /* 0x0000000705047890 */ /* 0x000fe2000fffe0ff */
[----:B------:R-:W-:Y:S01]  /*0380*/  ISETP.GE.AND P3, PT, R0, 0x1, PT ;  /* 0x000000010000780c */ /* 0x000fe20003f66270 */
[----:B------:R-:W-:Y:S01]  /*0390*/  ULOP3.LUT UR31, UR5, 0x3, URZ, 0xc0, !UPT ;  /* 0x00000003051f7892 */ /* 0x000fe2000f8ec0ff */
[----:B------:R-:W-:Y:S01]  /*03a0*/  MOV R7, UR30 ;  /* 0x0000001e00077c02 */ /* 0x000fe20008000f00 */
[----:B------:R-:W-:Y:S01]  /*03b0*/  ULOP3.LUT UR4, UR4, 0x7, URZ, 0xc0, !UPT ;  /* 0x0000000704047892 */ /* 0x000fe2000f8ec0ff */
[----:B------:R-:W-:Y:S01]  /*03c0*/  MOV R8, UR29 ;  /* 0x0000001d00087c02 */ /* 0x000fe20008000f00 */
[----:B------:R-:W-:-:S02]  /*03d0*/  ULOP3.LUT UR28, UR5, 0x7, URZ, 0xc0, !UPT ;  /* 0x00000007051c7892 */ /* 0x000fc4000f8ec0ff */
[----:B------:R-:W-:Y:S01]  /*03e0*/  ULOP3.LUT UR27, UR13, 0x3, URZ, 0xc0, !UPT ;  /* 0x000000030d1b7892 */ /* 0x000fe2000f8ec0ff */
[----:B------:R-:W-:Y:S01]  /*03f0*/  VIADD R7, R7, 0xffffffff ;  /* 0xffffffff07077836 */ /* 0x000fe20000000000 */
[----:B------:R-:W-:Y:S01]  /*0400*/  IADD3 R8, PT, PT, R8, -0x1, RZ ;  /* 0xffffffff08087810 */ /* 0x000fe20007ffe0ff */
[----:B------:R-:W-:Y:S02]  /*0410*/  ULOP3.LUT UR12, UR13, 0x7ffffff8, URZ, 0xc0, !UPT ;  /* 0x7ffffff80d0c7892 */ /* 0x000fe4000f8ec0ff */
[----:B------:R-:W-:Y:S02]  /*0420*/  ULOP3.LUT UR26, UR13, 0x1, URZ, 0xc0, !UPT ;  /* 0x000000010d1a7892 */ /* 0x000fe4000f8ec0ff */
[----:B------:R-:W-:Y:S02]  /*0430*/  UIADD3 UR14, UPT, UPT, UR4, -0x1, URZ ;  /* 0xffffffff040e7890 */ /* 0x000fe4000fffe0ff */
[----:B------:R-:W-:Y:S02]  /*0440*/  UIADD3 UR32, UPT, UPT, UR5, -0x1, URZ ;  /* 0xffffffff05207890 */ /* 0x000fe4000fffe0ff */
[----:B------:R-:W-:-:S02]  /*0450*/  ULOP3.LUT UR13, UR13, 0x7ffffff0, URZ, 0xc0, !UPT ;  /* 0x7ffffff00d0d7892 */ /* 0x000fc4000f8ec0ff */
[----:B------:R-:W-:Y:S02]  /*0460*/  ULOP3.LUT UR34, UR5, 0x7ffffff8, URZ, 0xc0, !UPT ;  /* 0x7ffffff805227892 */ /* 0x000fe4000f8ec0ff */
[----:B------:R-:W-:Y:S02]  /*0470*/  ULOP3.LUT UR33, UR5, 0x1, URZ, 0xc0, !UPT ;  /* 0x0000000105217892 */ /* 0x000fe4000f8ec0ff */
[----:B------:R-:W-:Y:S02]  /*0480*/  UIADD3 UR35, UPT, UPT, UR31, -0x1, URZ ;  /* 0xffffffff1f237890 */ /* 0x000fe4000fffe0ff */
[----:B------:R-:W-:Y:S02]  /*0490*/  UIADD3 UR36, UPT, UPT, UR28, -0x1, URZ ;  /* 0xffffffff1c247890 */ /* 0x000fe4000fffe0ff */
[----:B------:R-:W-:Y:S01]  /*04a0*/  UIADD3 UR37, UPT, UPT, UR27, -0x1, URZ ;  /* 0xffffffff1b257890 */ /* 0x000fe2000fffe0ff */
[----:B------:R-:W-:-:S11]  /*04b0*/  UMOV UR4, URZ ;  /* 0x000000ff00047c82 */ /* 0x000fd60008000000 */
.L_x_119:
[----:B01-3--:R-:W-:-:S05]  /*04c0*/  UMOV UR5, URZ ;  /* 0x000000ff00057c82 */ /* 0x00bfca0008000000 */
.L_x_118:
[----:B0-----:R-:W0:Y:S01]  /*04d0*/  LDCU UR8, c[0x0][0x384] ;  /* 0x00007080ff0877ac */ /* 0x001e220008000800 */
[----:B-1----:R-:W1:Y:S01]  /*04e0*/  LDCU.64 UR6, c[0x0][0x388] ;  /* 0x00007100ff0677ac */ /* 0x002e620008000a00 */
[----:B0-----:R-:W-:Y:S02]  /*04f0*/  UIMAD UR38, UR4, UR8, UR5 ;  /* 0x00000008042672a4 */ /* 0x001fe4000f8e0205 */
[----:B------:R-:W-:Y:S02]  /*0500*/  UIADD3 UR5, UPT, UPT, UR5, 0x1, URZ ;  /* 0x0000000105057890 */ /* 0x000fe4000fffe0ff */
[----:B-1----:R-:W-:Y:S02]  /*0510*/  UIMAD UR15, UR7, UR6, URZ ;  /* 0x00000006070f72a4 */ /* 0x002fe4000f8e02ff */
[----:B------:R-:W-:Y:S02]  /*0520*/  UISETP.NE.AND UP3, UPT, UR5, UR8, UPT ;  /* 0x000000080500728c */ /* 0x000fe4000bf65270 */
[----:B------:R-:W-:Y:S01]  /*0530*/  UIMAD UR15, UR38, UR15, URZ ;  /* 0x0000000f260f72a4 */ /* 0x000fe2000f8e02ff */
[----:B---3--:R-:W-:-:S11]  /*0540*/  UMOV UR6, URZ ;  /* 0x000000ff00067c82 */ /* 0x008fd60008000000 */
.L_x_117:
[----:B0-----:R-:W0:Y:S01]  /*0550*/  LDCU UR7, c[0x0][0x3a8] ;  /* 0x00007500ff0777ac */ /* 0x001e220008000800 */
[----:B-1----:R-:W1:Y:S01]  /*0560*/  LDCU UR8, c[0x0][0x38c] ;  /* 0x00007180ff0877ac */ /* 0x002e620008000800 */
[----:B0-----:R-:W-:-:S04]  /*0570*/  UISETP.GE.AND UP2, UPT, UR7, 0x1, UPT ;  /* 0x000000010700788c */ /* 0x001fc8000bf46270 */
[----:B-1----:R-:W-:-:S09]  /*0580*/  UISETP.LT.OR UP0, UPT, UR8, 0x1, !UP2 ;  /* 0x000000010800788c */ /* 0x002fd2000d701670 */
[----:B---3--:R-:W-:Y:S05]  /*0590*/  BRA.U UP0, `(.L_x_64) ;  /* 0x0000000900187547 */ /* 0x008fea000b800000 */
[----:B------:R-:W-:-:S05]  /*05a0*/  UMOV UR7, URZ ;  /* 0x000000ff00077c82 */ /* 0x000fca0008000000 */
.L_x_69:
[----:B0-----:R-:W0:Y:S01]  /*05b0*/  LDC R0, c[0x0][0x38c] ;  /* 0x0000e300ff007b82 */ /* 0x001e220000000800 */
[----:B------:R-:W-:Y:S01]  /*05c0*/  UIMAD UR16, UR23, UR6, UR15 ;  /* 0x00000006171072a4 */ /* 0x000fe2000f8e020f */
[----:B------:R-:W-:Y:S01]  /*05d0*/  MOV R5, UR7 ;  /* 0x0000000700057c02 */ /* 0x000fe20008000f00 */
[----:B-1----:R-:W-:Y:S01]  /*05e0*/  HFMA2 R3, -RZ, RZ, 0, 0 ;  /* 0x00000000ff037431 */ /* 0x002fe200000001ff */
[----:B0-----:R-:W-:-:S03]  /*05f0*/  ISETP.GE.U32.AND P0, PT, R0, 0x8, PT ;  /* 0x000000080000780c */ /* 0x001fc60003f06070 */
[----:B------:R-:W-:-:S10]  /*0600*/  IMAD R10, R5, R0, UR16 ;  /* 0x00000010050a7e24 */ /* 0x000fd4000f8e0200 */
[----:B------:R-:W-:Y:S05]  /*0610*/  @!P0 BRA `(.L_x_65) ;  /* 0x0000000000e08947 */ /* 0x000fea0003800000 */
[----:B------:R-:W0:Y:S01]  /*0620*/  S2R R3, SR_CgaCtaId ;  /* 0x0000000000037919 */ /* 0x000e220000008800 */
[----:B------:R-:W1:Y:S01]  /*0630*/  LDCU UR8, c[0x0][0x3ac] ;  /* 0x00007580ff0877ac */ /* 0x000e620008000800 */
[----:B------:R-:W-:Y:S01]  /*0640*/  MOV R2, 0x400 ;  /* 0x0000040000027802 */ /* 0x000fe20000000f00 */
[----:B------:R-:W2:Y:S01]  /*0650*/  LDCU UR9, c[0x0][0x3a8] ;  /* 0x00007500ff0977ac */ /* 0x000ea20008000800 */
[----:B------:R-:W-:Y:S02]  /*0660*/  UIADD3 UR10, UPT, UPT, -UR12, URZ, URZ ;  /* 0x000000ff0c0a7290 */ /* 0x000fe4000fffe1ff */
[----:B-1----:R-:W-:-:S04]  /*0670*/  USHF.L.U32 UR8, UR8, 0x2, URZ ;  /* 0x0000000208087899 */ /* 0x002fc800080006ff */
[----:B--2---:R-:W-:Y:S02]  /*0680*/  ULEA UR9, UR9, UR8, 0x2 ;  /* 0x0000000809097291 */ /* 0x004fe4000f8e10ff */
[----:B------:R-:W-:Y:S02]  /*0690*/  ULEA UR8, UR7, UR8, 0x2 ;  /* 0x0000000807087291 */ /* 0x000fe4000f8e10ff */
[----:B------:R-:W-:Y:S01]  /*06a0*/  ULEA UR9, UR7, UR9, 0x2 ;  /* 0x0000000907097291 */ /* 0x000fe2000f8e10ff */
[----:B0-----:R-:W-:-:S04]  /*06b0*/  LEA R2, R3, R2, 0x18 ;  /* 0x0000000203027211 */ /* 0x001fc800078ec0ff */
[----:B------:R-:W-:-:S05]  /*06c0*/  IADD3 R11, PT, PT, R2, 0x10, RZ ;  /* 0x00000010020b7810 */ /* 0x000fca0007ffe0ff */
[C-C-:B------:R-:W-:Y:S02]  /*06d0*/  IMAD R9, R0.reuse, UR8, R11.reuse ;  /* 0x0000000800097c24 */ /* 0x140fe4000f8e020b */
[----:B------:R-:W-:-:S07]  /*06e0*/  IMAD R11, R0, UR9, R11 ;  /* 0x00000009000b7c24 */ /* 0x000fce000f8e020b */
.L_x_66:
[----:B------:R-:W0:Y:S08]  /*06f0*/  LDC.64 R2, c[0x0][0x398] ;  /* 0x0000e600ff027b82 */ /* 0x000e300000000a00 */
[----:B------:R-:W1:Y:S01]  /*0700*/  LDC.64 R4, c[0x0][0x3a0] ;  /* 0x0000e800ff047b82 */ /* 0x000e620000000a00 */
[----:B0-----:R-:W-:-:S05]  /*0710*/  IMAD.WIDE R2, R10, 0x4, R2 ;  /* 0x000000040a027825 */ /* 0x001fca00078e0202 */
[----:B------:R-:W2:Y:S01]  /*0720*/  LDG.E R12, desc[UR18][R2.64] ;  /* 0x00000012020c7981 */ /* 0x000ea2000c1e1900 */
[----:B-1----:R-:W-:-:S03]  /*0730*/  IMAD.WIDE R4, R10, 0x4, R4 ;  /* 0x000000040a047825 */ /* 0x002fc600078e0204 */
        /* <DEDUP_REMOVED lines=15> */
[----:B------:R-:W-:-:S04]  /*0830*/  UIADD3 UR10, UPT, UPT, UR10, 0x8, URZ ;  /* 0x000000080a0a7890 */ /* 0x000fc8000fffe0ff */
[----:B------:R-:W-:Y:S01]  /*0840*/  UISETP.NE.AND UP0, UPT, UR10, URZ, UPT ;  /* 0x000000ff0a00728c */ /* 0x000fe2000bf05270 */
[----:B------:R-:W-:Y:S01]  /*0850*/  IADD3 R10, PT, PT, R10, 0x8, RZ ;  /* 0x000000080a0a7810 */ /* 0x000fe20007ffe0ff */
[----:B--2---:R-:W-:Y:S04]  /*0860*/  STS [R9+-0x10], R12 ;  /* 0xfffff00c09007388 */ /* 0x004fe80000000800 */
[----:B----4-:R-:W-:Y:S04]  /*0870*/  STS [R11+-0x10], R14 ;  /* 0xfffff00e0b007388 */ /* 0x010fe80000000800 */
[----:B---3--:R-:W-:Y:S04]  /*0880*/  STS [R9+-0xc], R16 ;  /* 0xfffff41009007388 */ /* 0x008fe80000000800 */
[----:B-----5:R-:W-:Y:S04]  /*0890*/  STS [R11+-0xc], R18 ;  /* 0xfffff4120b007388 */ /* 0x020fe80000000800 */
        /* <DEDUP_REMOVED lines=8> */
[----:B------:R-:W-:Y:S04]  /*0920*/  STS [R9+0x8], R19 ;  /* 0x0000081309007388 */ /* 0x000fe80000000800 */
[----:B------:R-:W-:Y:S04]  /*0930*/  STS [R11+0x8], R21 ;  /* 0x000008150b007388 */ /* 0x000fe80000000800 */
[----:B------:R0:W-:Y:S04]  /*0940*/  STS [R9+0xc], R23 ;  /* 0x00000c1709007388 */ /* 0x0001e80000000800 */
[----:B------:R1:W-:Y:S01]  /*0950*/  STS [R11+0xc], R25 ;  /* 0x00000c190b007388 */ /* 0x0003e20000000800 */
[----:B0-----:R-:W-:Y:S01]  /*0960*/  VIADD R9, R9, 0x20 ;  /* 0x0000002009097836 */ /* 0x001fe20000000000 */
[----:B-1----:R-:W-:Y:S01]  /*0970*/  IADD3 R11, PT, PT, R11, 0x20, RZ ;  /* 0x000000200b0b7810 */ /* 0x002fe20007ffe0ff */
[----:B------:R-:W-:Y:S06]  /*0980*/  BRA.U UP0, `(.L_x_66) ;  /* 0xfffffffd00587547 */ /* 0x000fec000b83ffff */
[----:B------:R-:W-:-:S07]  /*0990*/  MOV R3, UR12 ;  /* 0x0000000c00037c02 */ /* 0x000fce0008000f00 */
.L_x_65:
[----:B------:R-:W-:-:S09]  /*09a0*/  UISETP.NE.AND UP0, UPT, UR29, URZ, UPT ;  /* 0x000000ff1d00728c */ /* 0x000fd2000bf05270 */
[----:B------:R-:W-:Y:S05]  /*09b0*/  BRA.U !UP0, `(.L_x_67) ;  /* 0x0000000508007547 */ /* 0x000fea000b800000 */
[----:B------:R-:W-:Y:S01]  /*09c0*/  ISETP.GE.U32.AND P0, PT, R8, 0x3, PT ;  /* 0x000000030800780c */ /* 0x000fe20003f06070 */
[----:B------:R-:W-:-:S12]  /*09d0*/  UISETP.NE.AND UP0, UPT, UR27, URZ, UPT ;  /* 0x000000ff1b00728c */ /* 0x000fd8000bf05270 */
[----:B------:R-:W-:Y:S05]  /*09e0*/  @!P0 BRA `(.L_x_68) ;  /* 0x00000000006c8947 */ /* 0x000fea0003800000 */
[----:B------:R-:W0:Y:S01]  /*09f0*/  LDC.64 R4, c[0x0][0x398] ;  /* 0x0000e600ff047b82 */ /* 0x000e220000000a00 */
[----:B------:R-:W-:-:S05]  /*0a00*/  MOV R9, UR7 ;  /* 0x0000000700097c02 */ /* 0x000fca0008000f00 */
[----:B------:R-:W-:Y:S02]  /*0a10*/  IMAD R2, R9, R0, UR16 ;  /* 0x0000001009027e24 */ /* 0x000fe4000f8e0200 */
[----:B------:R-:W1:Y:S03]  /*0a20*/  LDC.64 R10, c[0x0][0x3a0] ;  /* 0x0000e800ff0a7b82 */ /* 0x000e660000000a00 */
[----:B------:R-:W-:-:S05]  /*0a30*/  IADD3 R9, PT, PT, R2, R3, RZ ;  /* 0x0000000302097210 */ /* 0x000fca0007ffe0ff */
        /* <DEDUP_REMOVED lines=9> */
[----:B------:R-:W5:Y:S01]  /*0ad0*/  LDG.E R24, desc[UR18][R10.64+0xc] ;  /* 0x00000c120a187981 */ /* 0x000f62000c1e1900 */
[----:B------:R-:W-:-:S05]  /*0ae0*/  IMAD R9, R0, UR7, R3 ;  /* 0x0000000700097c24 */ /* 0x000fca000f8e0203 */
[C---:B------:R-:W-:Y:S02]  /*0af0*/  LEA R13, R9.reuse, UR11, 0x2 ;  /* 0x0000000b090d7c11 */ /* 0x040fe4000f8e10ff */
[----:B------:R-:W-:Y:S02]  /*0b00*/  LEA R9, R9, UR24, 0x2 ;  /* 0x0000001809097c11 */ /* 0x000fe4000f8e10ff */
[----:B------:R-:W-:Y:S01]  /*0b10*/  IADD3 R3, PT, PT, R3, 0x4, RZ ;  /* 0x0000000403037810 */ /* 0x000fe20007ffe0ff */
[----:B--2---:R0:W-:Y:S04]  /*0b20*/  STS [R13], R2 ;  /* 0x000000020d007388 */ /* 0x0041e80000000800 */
[----:B----4-:R0:W-:Y:S04]  /*0b30*/  STS [R9], R12 ;  /* 0x0000000c09007388 */ /* 0x0101e80000000800 */
[----:B---3--:R0:W-:Y:S04]  /*0b40*/  STS [R13+0x4], R14 ;  /* 0x0000040e0d007388 */ /* 0x0081e80000000800 */
[----:B-----5:R0:W-:Y:S04]  /*0b50*/  STS [R9+0x4], R16 ;  /* 0x0000041009007388 */ /* 0x0201e80000000800 */
[----:B------:R0:W-:Y:S04]  /*0b60*/  STS [R13+0x8], R18 ;  /* 0x000008120d007388 */ /* 0x0001e80000000800 */
[----:B------:R0:W-:Y:S04]  /*0b70*/  STS [R9+0x8], R20 ;  /* 0x0000081409007388 */ /* 0x0001e80000000800 */
[----:B------:R0:W-:Y:S04]  /*0b80*/  STS [R13+0xc], R22 ;  /* 0x00000c160d007388 */ /* 0x0001e80000000800 */
[----:B------:R0:W-:Y:S02]  /*0b90*/  STS [R9+0xc], R24 ;  /* 0x00000c1809007388 */ /* 0x0001e40000000800 */
.L_x_68:
[----:B------:R-:W-:Y:S05]  /*0ba0*/  BRA.U !UP0, `(.L_x_67) ;  /* 0x0000000108847547 */ /* 0x000fea000b800000 */
[----:B------:R-:W-:Y:S01]  /*0bb0*/  ISETP.NE.AND P0, PT, RZ, UR37, PT ;  /* 0x00000025ff007c0c */ /* 0x000fe2000bf05270 */
[----:B0-----:R-:W-:Y:S01]  /*0bc0*/  IMAD.U32 R9, RZ, RZ, UR7 ;  /* 0x00000007ff097e24 */ /* 0x001fe2000f8e00ff */
[----:B------:R-:W-:-:S03]  /*0bd0*/  ISETP.NE.AND P1, PT, RZ, UR26, PT ;  /* 0x0000001aff007c0c */ /* 0x000fc6000bf25270 */
[----:B------:R-:W-:-:S08]  /*0be0*/  IMAD R16, R9, R0, UR16 ;  /* 0x0000001009107e24 */ /* 0x000fd0000f8e0200 */
[----:B------:R-:W0:Y:S01]  /*0bf0*/  @P0 LDC.64 R10, c[0x0][0x398] ;  /* 0x0000e600ff0a0b82 */ /* 0x000e220000000a00 */
[----:B------:R-:W-:Y:S01]  /*0c00*/  @P0 IADD3 R17, PT, PT, R16, R3, RZ ;  /* 0x0000000310110210 */ /* 0x000fe20007ffe0ff */
[----:B------:R-:W-:Y:S01]  /*0c10*/  @P0 IMAD R2, R0, UR7, R3 ;  /* 0x0000000700020c24 */ /* 0x000fe2000f8e0203 */
[----:B------:R-:W-:-:S04]  /*0c20*/  @P0 IADD3 R3, PT, PT, R3, 0x2, RZ ;  /* 0x0000000203030810 */ /* 0x000fc80007ffe0ff */
[----:B------:R-:W-:Y:S01]  /*0c30*/  @P1 IADD3 R9, PT, PT, R16, R3, RZ ;  /* 0x0000000310091210 */ /* 0x000fe20007ffe0ff */
[----:B------:R-:W1:Y:S08]  /*0c40*/  @P0 LDC.64 R14, c[0x0][0x3a0] ;  /* 0x0000e800ff0e0b82 */ /* 0x000e700000000a00 */
[----:B------:R-:W2:Y:S08]  /*0c50*/  @P1 LDC.64 R12, c[0x0][0x398] ;  /* 0x0000e600ff0c1b82 */ /* 0x000eb00000000a00 */
[----:B------:R-:W3:Y:S01]  /*0c60*/  @P1 LDC.64 R4, c[0x0][0x3a0] ;  /* 0x0000e800ff041b82 */ /* 0x000ee20000000a00 */
[----:B0-----:R-:W-:-:S05]  /*0c70*/  @P0 IMAD.WIDE R10, R17, 0x4, R10 ;  /* 0x00000004110a0825 */ /* 0x001fca00078e020a */
[----:B------:R-:W4:Y:S01]  /*0c80*/  @P0 LDG.E R16, desc[UR18][R10.64] ;  /* 0x000000120a100981 */ /* 0x000f22000c1e1900 */
[----:B-1----:R-:W-:-:S03]  /*0c90*/  @P0 IMAD.WIDE R14, R17, 0x4, R14 ;  /* 0x00000004110e0825 */ /* 0x002fc600078e020e */
[----:B------:R-:W5:Y:S04]  /*0ca0*/  @P0 LDG.E R20, desc[UR18][R10.64+0x4] ;  /* 0x000004120a140981 */ /* 0x000f68000c1e1900 */
[----:B------:R-:W5:Y:S01]  /*0cb0*/  @P0 LDG.E R18, desc[UR18][R14.64] ;  /* 0x000000120e120981 */ /* 0x000f62000c1e1900 */
[----:B--2---:R-:W-:-:S03]  /*0cc0*/  @P1 IMAD.WIDE R12, R9, 0x4, R12 ;  /* 0x00000004090c1825 */ /* 0x004fc600078e020c */
[----:B------:R-:W2:Y:S04]  /*0cd0*/  @P0 LDG.E R22, desc[UR18][R14.64+0x4] ;  /* 0x000004120e160981 */ /* 0x000ea8000c1e1900 */
[----:B------:R-:W2:Y:S01]  /*0ce0*/  @P1 LDG.E R12, desc[UR18][R12.64] ;  /* 0x000000120c0c1981 */ /* 0x000ea2000c1e1900 */
[----:B---3--:R-:W-:-:S06]  /*0cf0*/  @P1 IMAD.WIDE R4, R9, 0x4, R4 ;  /* 0x0000000409041825 */ /* 0x008fcc00078e0204 */
[----:B------:R-:W3:Y:S01]  /*0d00*/  @P1 LDG.E R4, desc[UR18][R4.64] ;  /* 0x0000001204041981 */ /* 0x000ee2000c1e1900 */
[----:B------:R-:W-:Y:S01]  /*0d10*/  @P1 IMAD R0, R0, UR7, R3 ;  /* 0x0000000700001c24 */ /* 0x000fe2000f8e0203 */
[C---:B------:R-:W-:Y:S02]  /*0d20*/  @P0 LEA R17, R2.reuse, UR11, 0x2 ;  /* 0x0000000b02110c11 */ /* 0x040fe4000f8e10ff */
[----:B------:R-:W-:Y:S02]  /*0d30*/  @P0 LEA R19, R2, UR24, 0x2 ;  /* 0x0000001802130c11 */ /* 0x000fe4000f8e10ff */
[C---:B------:R-:W-:Y:S02]  /*0d40*/  @P1 LEA R3, R0.reuse, UR11, 0x2 ;  /* 0x0000000b00031c11 */ /* 0x040fe4000f8e10ff */
[----:B------:R-:W-:Y:S01]  /*0d50*/  @P1 LEA R9, R0, UR24, 0x2 ;  /* 0x0000001800091c11 */ /* 0x000fe2000f8e10ff */
[----:B----4-:R1:W-:Y:S04]  /*0d60*/  @P0 STS [R17], R16 ;  /* 0x0000001011000388 */ /* 0x0103e80000000800 */
[----:B-----5:R1:W-:Y:S04]  /*0d70*/  @P0 STS [R19], R18 ;  /* 0x0000001213000388 */ /* 0x0203e80000000800 */
[----:B------:R1:W-:Y:S04]  /*0d80*/  @P0 STS [R17+0x4], R20 ;  /* 0x0000041411000388 */ /* 0x0003e80000000800 */
[----:B--2---:R1:W-:Y:S04]  /*0d90*/  @P0 STS [R19+0x4], R22 ;  /* 0x0000041613000388 */ /* 0x0043e80000000800 */
[----:B------:R1:W-:Y:S04]  /*0da0*/  @P1 STS [R3], R12 ;  /* 0x0000000c03001388 */ /* 0x0003e80000000800 */
[----:B---3--:R1:W-:Y:S02]  /*0db0*/  @P1 STS [R9], R4 ;  /* 0x0000000409001388 */ /* 0x0083e40000000800 */
.L_x_67:
[----:B------:R-:W2:Y:S01]  /*0dc0*/  LDCU UR8, c[0x0][0x3a8] ;  /* 0x00007500ff0877ac */ /* 0x000ea20008000800 */
[----:B------:R-:W-:-:S04]  /*0dd0*/  UIADD3 UR7, UPT, UPT, UR7, 0x1, URZ ;  /* 0x0000000107077890 */ /* 0x000fc8000fffe0ff */
[----:B--2---:R-:W-:-:S09]  /*0de0*/  UISETP.NE.AND UP0, UPT, UR7, UR8, UPT ;  /* 0x000000080700728c */ /* 0x004fd2000bf05270 */
[----:B------:R-:W-:Y:S05]  /*0df0*/  BRA.U UP0, `(.L_x_69) ;  /* 0xfffffff500ec7547 */ /* 0x000fea000b83ffff */
.L_x_64:
[----:B------:R-:W-:-:S05]  /*0e00*/  UMOV UR7, URZ ;  /* 0x000000ff00077c82 */ /* 0x000fca0008000000 */
.L_x_116:
[----:B--2---:R-:W2:Y:S01]  /*0e10*/  LDCU UR16, c[0x0][0x38c] ;  /* 0x00007180ff1077ac */ /* 0x004ea20008000800 */
[----:B---3--:R-:W3:Y:S01]  /*0e20*/  LDCU UR8, c[0x0][0x3ac] ;  /* 0x00007580ff0877ac */ /* 0x008ee20008000800 */
[----:B--2---:R-:W-:-:S04]  /*0e30*/  UISETP.GE.AND UP0, UPT, UR16, 0x1, UPT ;  /* 0x000000011000788c */ /* 0x004fc8000bf06270 */
[----:B---3--:R-:W-:Y:S02]  /*0e40*/  UISETP.LE.OR UP0, UPT, UR8, URZ, !UP0 ;  /* 0x000000ff0800728c */ /* 0x008fe4000c703670 */
[----:B------:R-:W-:-:S07]  /*0e50*/  UISETP.GT.AND UP1, UPT, UR8, URZ, UPT ;  /* 0x000000ff0800728c */ /* 0x000fce000bf24270 */
[----:B01--4-:R-:W-:Y:S05]  /*0e60*/  BRA.U UP0, `(.L_x_70) ;  /* 0x0000000900107547 */ /* 0x013fea000b800000 */
[----:B------:R-:W2:Y:S01]  /*0e70*/  LDCU UR8, c[0x0][0x38c] ;  /* 0x00007180ff0877ac */ /* 0x000ea20008000800 */
[----:B------:R-:W2:Y:S02]  /*0e80*/  LDCU UR9, c[0x0][0x3ac] ;  /* 0x00007580ff0977ac */ /* 0x000ea40008000800 */
[----:B--2---:R-:W-:-:S03]  /*0e90*/  UIMAD UR10, UR8, UR9, URZ ;  /* 0x00000009080a72a4 */ /* 0x004fc6000f8e02ff */
[----:B------:R-:W-:-:S09]  /*0ea0*/  UMOV UR8, URZ ;  /* 0x000000ff00087c82 */ /* 0x000fd20008000000 */
.L_x_76:
[----:B--2---:R-:W2:Y:S01]  /*0eb0*/  LDCU UR16, c[0x0][0x38c] ;  /* 0x00007180ff1077ac */ /* 0x004ea20008000800 */
[----:B01-34-:R-:W-:Y:S01]  /*0ec0*/  MOV R2, UR25 ;  /* 0x0000001900027c02 */ /* 0x01bfe20008000f00 */
[----:B-1----:R-:W-:Y:S01]  /*0ed0*/  IMAD.MOV.U32 R3, RZ, RZ, RZ ;  /* 0x000000ffff037224 */ /* 0x002fe200078e00ff */
[----:B------:R-:W-:Y:S01]  /*0ee0*/  MOV R0, UR8 ;  /* 0x0000000800007c02 */ /* 0x000fe20008000f00 */
[----:B------:R-:W0:Y:S01]  /*0ef0*/  LDCU UR17, c[0x0][0x3ac] ;  /* 0x00007580ff1177ac */ /* 0x000e220008000800 */
[----:B------:R-:W-:Y:S01]  /*0f00*/  ISETP.GE.U32.AND P0, PT, R2, 0xf, PT ;  /* 0x0000000f0200780c */ /* 0x000fe20003f06070 */
[----:B------:R-:W-:-:S04]  /*0f10*/  UIMAD UR9, UR7, UR10, UR15 ;  /* 0x0000000a070972a4 */ /* 0x000fc8000f8e020f */
[----:B--2---:R-:W-:Y:S02]  /*0f20*/  UIMAD UR9, UR8, UR16, UR9 ;  /* 0x00000010080972a4 */ /* 0x004fe4000f8e0209 */
[----:B------:R-:W-:-:S04]  /*0f30*/  UIADD3 UR8, UPT, UPT, UR8, 0x1, URZ ;  /* 0x0000000108087890 */ /* 0x000fc8000fffe0ff */
[----:B0-----:R-:W-:Y:S02]  /*0f40*/  UISETP.NE.AND UP0, UPT, UR8, UR17, UPT ;  /* 0x000000110800728c */ /* 0x001fe4000bf05270 */
[----:B------:R-:W-:Y:S09]  /*0f50*/  @!P0 BRA `(.L_x_71) ;  /* 0x0000000000b48947 */ /* 0x000ff20003800000 */
[----:B------:R-:W0:Y:S01]  /*0f60*/  S2R R3, SR_CgaCtaId ;  /* 0x0000000000037919 */ /* 0x000e220000008800 */
[----:B------:R-:W-:Y:S01]  /*0f70*/  MOV R2, 0x400 ;  /* 0x0000040000027802 */ /* 0x000fe20000000f00 */
[----:B------:R-:W-:-:S03]  /*0f80*/  HFMA2 R5, -RZ, RZ, 0, 0 ;  /* 0x00000000ff057431 */ /* 0x000fc600000001ff */
[----:B0-----:R-:W-:-:S07]  /*0f90*/  LEA R21, R3, R2, 0x18 ;  /* 0x0000000203157211 */ /* 0x001fce00078ec0ff */
.L_x_72:
        /* <DEDUP_REMOVED lines=21> */
[----:B------:R-:W-:Y:S02]  /*10f0*/  LEA R9, R9, R21, 0x2 ;  /* 0x0000001509097211 */ /* 0x000fe400078e10ff */
        /* <DEDUP_REMOVED lines=19> */
.L_x_71:
[----:B------:R-:W-:-:S09]  /*1230*/  UISETP.NE.AND UP4, UPT, UR30, URZ, UPT ;  /* 0x000000ff1e00728c */ /* 0x000fd2000bf85270 */
[----:B------:R-:W-:Y:S05]  /*1240*/  BRA.U !UP4, `(.L_x_73) ;  /* 0x000000050c147547 */ /* 0x000fea000b800000 */
[----:B------:R-:W-:Y:S01]  /*1250*/  ISETP.GE.U32.AND P0, PT, R7, 0x7, PT ;  /* 0x000000070700780c */ /* 0x000fe20003f06070 */
[----:B------:R-:W-:-:S12]  /*1260*/  UISETP.NE.AND UP4, UPT, UR29, URZ, UPT ;  /* 0x000000ff1d00728c */ /* 0x000fd8000bf85270 */
[----:B------:R-:W-:Y:S05]  /*1270*/  @!P0 BRA `(.L_x_74) ;  /* 0x0000000000648947 */ /* 0x000fea0003800000 */
[----:B0-----:R-:W0:Y:S01]  /*1280*/  LDC.64 R4, c[0x0][0x390] ;  /* 0x0000e400ff047b82 */ /* 0x001e220000000a00 */
[----:B------:R-:W-:-:S04]  /*1290*/  VIADD R9, R3, UR9 ;  /* 0x0000000903097c36 */ /* 0x000fc80008000000 */
        /* <DEDUP_REMOVED lines=9> */
[----:B------:R-:W-:Y:S01]  /*1330*/  MOV R11, 0x400 ;  /* 0x00000400000b7802 */ /* 0x000fe20000000f00 */
[----:B------:R-:W-:Y:S01]  /*1340*/  IMAD R9, R0, UR16, R3 ;  /* 0x0000001000097c24 */ /* 0x000fe2000f8e0203 */
[----:B------:R-:W-:Y:S01]  /*1350*/  IADD3 R3, PT, PT, R3, 0x8, RZ ;  /* 0x0000000803037810 */ /* 0x000fe20007ffe0ff */
[----:B------:R-:W0:Y:S02]  /*1360*/  S2R R24, SR_CgaCtaId ;  /* 0x0000000000187919 */ /* 0x000e240000008800 */
[----:B0-----:R-:W-:-:S04]  /*1370*/  LEA R24, R24, R11, 0x18 ;  /* 0x0000000b18187211 */ /* 0x001fc800078ec0ff */
[----:B------:R-:W-:-:S05]  /*1380*/  LEA R9, R9, R24, 0x2 ;  /* 0x0000001809097211 */ /* 0x000fca00078e10ff */
        /* <DEDUP_REMOVED lines=8> */
.L_x_74:
[----:B------:R-:W-:Y:S05]  /*1410*/  BRA.U !UP4, `(.L_x_73) ;  /* 0x000000010ca07547 */ /* 0x000fea000b800000 */
[----:B------:R-:W-:Y:S01]  /*1420*/  ISETP.GE.U32.AND P0, PT, R8, 0x3, PT ;  /* 0x000000030800780c */ /* 0x000fe20003f06070 */
[----:B------:R-:W-:-:S12]  /*1430*/  UISETP.NE.AND UP4, UPT, UR27, URZ, UPT ;  /* 0x000000ff1b00728c */ /* 0x000fd8000bf85270 */
[----:B------:R-:W-:Y:S05]  /*1440*/  @!P0 BRA `(.L_x_75) ;  /* 0x0000000000448947 */ /* 0x000fea0003800000 */
[----:B0-----:R-:W0:Y:S01]  /*1450*/  LDC.64 R4, c[0x0][0x390] ;  /* 0x0000e400ff047b82 */ /* 0x001e220000000a00 */
[----:B-1----:R-:W-:-:S05]  /*1460*/  IADD3 R9, PT, PT, R3, UR9, RZ ;  /* 0x0000000903097c10 */ /* 0x002fca000fffe0ff */
[----:B0-----:R-:W-:-:S05]  /*1470*/  IMAD.WIDE R4, R9, 0x4, R4 ;  /* 0x0000000409047825 */ /* 0x001fca00078e0204 */
[----:B------:R-:W2:Y:S04]  /*1480*/  LDG.E R2, desc[UR18][R4.64] ;  /* 0x0000001204027981 */ /* 0x000ea8000c1e1900 */
[----:B------:R-:W3:Y:S04]  /*1490*/  LDG.E R12, desc[UR18][R4.64+0x4] ;  /* 0x00000412040c7981 */ /* 0x000ee8000c1e1900 */
[----:B------:R-:W4:Y:S04]  /*14a0*/  LDG.E R14, desc[UR18][R4.64+0x8] ;  /* 0x00000812040e7981 */ /* 0x000f28000c1e1900 */
        /* <DEDUP_REMOVED lines=10> */
[----:B-----5:R2:W-:Y:S02]  /*1550*/  STS [R9+0xc], R16 ;  /* 0x00000c1009007388 */ /* 0x0205e40000000800 */
.L_x_75:
[----:B------:R-:W-:Y:S05]  /*1560*/  BRA.U !UP4, `(.L_x_73) ;  /* 0x000000010c4c7547 */ /* 0x000fea000b800000 */
[----:B0-----:R-:W0:Y:S01]  /*1570*/  LDC.64 R4, c[0x0][0x390] ;  /* 0x0000e400ff047b82 */ /* 0x001e220000000a00 */
[----:B-12---:R-:W-:-:S04]  /*1580*/  VIADD R9, R3, UR9 ;  /* 0x0000000903097c36 */ /* 0x006fc80008000000 */
[----:B0-----:R-:W-:-:S05]  /*1590*/  IMAD.WIDE R4, R9, 0x4, R4 ;  /* 0x0000000409047825 */ /* 0x001fca00078e0204 */
[----:B------:R-:W2:Y:S01]  /*15a0*/  LDG.E R2, desc[UR18][R4.64] ;  /* 0x0000001204027981 */ /* 0x000ea2000c1e1900 */
[----:B------:R-:W-:Y:S01]  /*15b0*/  MOV R9, 0x400 ;  /* 0x0000040000097802 */ /* 0x000fe20000000f00 */
[----:B------:R-:W-:Y:S01]  /*15c0*/  IMAD R0, R0, UR16, R3 ;  /* 0x0000001000007c24 */ /* 0x000fe2000f8e0203 */
[----:B------:R-:W0:Y:S02]  /*15d0*/  S2R R10, SR_CgaCtaId ;  /* 0x00000000000a7919 */ /* 0x000e240000008800 */
[----:B0-----:R-:W-:-:S04]  /*15e0*/  LEA R3, R10, R9, 0x18 ;  /* 0x000000090a037211 */ /* 0x001fc800078ec0ff */
[----:B------:R-:W-:Y:S02]  /*15f0*/  LEA R3, R0, R3, 0x2 ;  /* 0x0000000300037211 */ /* 0x000fe400078e10ff */
[----:B------:R-:W-:-:S04]  /*1600*/  MOV R0, UR27 ;  /* 0x0000001b00007c02 */ /* 0x000fc80008000f00 */
[----:B------:R-:W-:Y:S01]  /*1610*/  ISETP.NE.AND P0, PT, R0, 0x1, PT ;  /* 0x000000010000780c */ /* 0x000fe20003f05270 */
[----:B--2---:R3:W-:-:S12]  /*1620*/  STS [R3], R2 ;  /* 0x0000000203007388 */ /* 0x0047d80000000800 */
[----:B------:R-:W-:Y:S05]  /*1630*/  @!P0 BRA `(.L_x_73) ;  /* 0x0000000000188947 */ /* 0x000fea0003800000 */
[----:B------:R-:W-:-:S04]  /*1640*/  MOV R0, UR27 ;  /* 0x0000001b00007c02 */ /* 0x000fc80008000f00 */
[----:B------:R-:W-:Y:S02]  /*1650*/  ISETP.NE.AND P0, PT, R0, 0x2, PT ;  /* 0x000000020000780c */ /* 0x000fe40003f05270 */
[----:B------:R-:W2:Y:S11]  /*1660*/  LDG.E R0, desc[UR18][R4.64+0x4] ;  /* 0x0000041204007981 */ /* 0x000eb6000c1e1900 */
[----:B---3--:R-:W3:Y:S04]  /*1670*/  @P0 LDG.E R2, desc[UR18][R4.64+0x8] ;  /* 0x0000081204020981 */ /* 0x008ee8000c1e1900 */
[----:B--2---:R4:W-:Y:S04]  /*1680*/  STS [R3+0x4], R0 ;  /* 0x0000040003007388 */ /* 0x0049e80000000800 */
[----:B---3--:R4:W-:Y:S02]  /*1690*/  @P0 STS [R3+0x8], R2 ;  /* 0x0000080203000388 */ /* 0x0089e40000000800 */
.L_x_73:
[----:B------:R-:W-:Y:S05]  /*16a0*/  BRA.U UP0, `(.L_x_76) ;  /* 0xfffffff900007547 */ /* 0x000fea000b83ffff */
.L_x_70:
[----:B------:R-:W-:Y:S05]  /*16b0*/  @!P3 BRA `(.L_x_77) ;  /* 0x0000000800acb947 */ /* 0x000fea0003800000 */
[----:B------:R-:W-:-:S09]  /*16c0*/  UISETP.GT.AND UP0, UPT, UR16, URZ, UPT ;  /* 0x000000ff1000728c */ /* 0x000fd2000bf04270 */
[----:B------:R-:W-:Y:S05]  /*16d0*/  BRA.U UP0, `(.L_x_78) ;  /* 0x0000000100d47547 */ /* 0x000fea000b800000 */
[----:B------:R-:W-:-:S05]  /*16e0*/  UMOV UR8, URZ ;  /* 0x000000ff00087c82 */ /* 0x000fca0008000000 */
.L_x_83:
[----:B------:R-:W-:Y:S01]  /*16f0*/  UISETP.GE.U32.AND UP0, UPT, UR32, 0x7, UPT ;  /* 0x000000072000788c */ /* 0x000fe2000bf06070 */
[----:B--2-4-:R-:W-:Y:S02]  /*1700*/  HFMA2 R0, -RZ, RZ, 0, 0 ;  /* 0x00000000ff007431 */ /* 0x014fe400000001ff */
[----:B012---:R-:W-:Y:S01]  /*1710*/  FMUL R9, RZ, R6 ;  /* 0x00000006ff097220 */ /* 0x007fe20000400000 */
[----:B------:R-:W-:-:S05]  /*1720*/  ULEA UR17, UR23, UR24, 0x2 ;  /* 0x0000001817117291 */ /* 0x000fca000f8e10ff */
[----:B------:R-:W-:Y:S07]  /*1730*/  BRA.U !UP0, `(.L_x_79) ;  /* 0x0000000108407547 */ /* 0x000fee000b800000 */
[----:B------:R-:W0:Y:S01]  /*1740*/  LDCU UR16, c[0x0][0x3a8] ;  /* 0x00007500ff1077ac */ /* 0x000e220008000800 */
[----:B------:R-:W-:-:S05]  /*1750*/  UMOV UR9, URZ ;  /* 0x000000ff00097c82 */ /* 0x000fca0008000000 */
.L_x_80:
[----:B0-----:R-:W-:Y:S02]  /*1760*/  UIMAD UR10, UR8, UR16, UR9 ;  /* 0x00000010080a72a4 */ /* 0x001fe4000f8e0209 */
[----:B------:R-:W-:Y:S02]  /*1770*/  UIADD3 UR9, UPT, UPT, UR9, 0x8, URZ ;  /* 0x0000000809097890 */ /* 0x000fe4000fffe0ff */
[----:B------:R-:W-:Y:S02]  /*1780*/  ULEA UR10, UR10, UR17, 0x2 ;  /* 0x000000110a0a7291 */ /* 0x000fe4000f8e10ff */
[----:B------:R-:W-:-:S07]  /*1790*/  UISETP.NE.AND UP0, UPT, UR9, UR34, UPT ;  /* 0x000000220900728c */ /* 0x000fce000bf05270 */
[----:B-1----:R1:W-:Y:S04]  /*17a0*/  STS [UR10], R9 ;  /* 0x00000009ff007988 */ /* 0x0023e8000800080a */
[----:B------:R1:W-:Y:S04]  /*17b0*/  STS [UR10+0x4], R9 ;  /* 0x00000409ff007988 */ /* 0x0003e8000800080a */
[----:B------:R1:W-:Y:S04]  /*17c0*/  STS [UR10+0x8], R9 ;  /* 0x00000809ff007988 */ /* 0x0003e8000800080a */
[----:B------:R1:W-:Y:S04]  /*17d0*/  STS [UR10+0xc], R9 ;  /* 0x00000c09ff007988 */ /* 0x0003e8000800080a */
[----:B------:R1:W-:Y:S04]  /*17e0*/  STS [UR10+0x10], R9 ;  /* 0x00001009ff007988 */ /* 0x0003e8000800080a */
[----:B------:R1:W-:Y:S04]  /*17f0*/  STS [UR10+0x14], R9 ;  /* 0x00001409ff007988 */ /* 0x0003e8000800080a */
[----:B------:R1:W-:Y:S04]  /*1800*/  STS [UR10+0x18], R9 ;  /* 0x00001809ff007988 */ /* 0x0003e8000800080a */
[----:B------:R1:W-:Y:S01]  /*1810*/  STS [UR10+0x1c], R9 ;  /* 0x00001c09ff007988 */ /* 0x0003e2000800080a */
[----:B------:R-:W-:Y:S05]  /*1820*/  BRA.U UP0, `(.L_x_80) ;  /* 0xfffffffd00cc7547 */ /* 0x000fea000b83ffff */
[----:B------:R-:W-:-:S07]  /*1830*/  MOV R0, UR34 ;  /* 0x0000002200007c02 */ /* 0x000fce0008000f00 */
.L_x_79:
[----:B------:R-:W-:-:S09]  /*1840*/  UISETP.NE.AND UP0, UPT, UR28, URZ, UPT ;  /* 0x000000ff1c00728c */ /* 0x000fd2000bf05270 */
[----:B------:R-:W-:Y:S05]  /*1850*/  BRA.U !UP0, `(.L_x_81) ;  /* 0x0000000108607547 */ /* 0x000fea000b800000 */
[----:B------:R-:W-:Y:S02]  /*1860*/  UISETP.GE.U32.AND UP0, UPT, UR36, 0x3, UPT ;  /* 0x000000032400788c */ /* 0x000fe4000bf06070 */
[----:B------:R-:W-:-:S07]  /*1870*/  UISETP.NE.AND UP4, UPT, UR31, URZ, UPT ;  /* 0x000000ff1f00728c */ /* 0x000fce000bf85270 */
[----:B------:R-:W-:Y:S05]  /*1880*/  BRA.U !UP0, `(.L_x_82) ;  /* 0x0000000108207547 */ /* 0x000fea000b800000 */
[----:B---3--:R-:W0:Y:S02]  /*1890*/  LDC R3, c[0x0][0x3a8] ;  /* 0x0000ea00ff037b82 */ /* 0x008e240000000800 */
[----:B0-----:R-:W-:Y:S02]  /*18a0*/  IMAD R2, R3, UR8, R0 ;  /* 0x0000000803027c24 */ /* 0x001fe4000f8e0200 */
[----:B------:R-:W-:-:S03]  /*18b0*/  VIADD R0, R0, 0x4 ;  /* 0x0000000400007836 */ /* 0x000fc60000000000 */
[----:B------:R-:W-:-:S05]  /*18c0*/  LEA R2, R2, UR17, 0x2 ;  /* 0x0000001102027c11 */ /* 0x000fca000f8e10ff */
[----:B------:R0:W-:Y:S04]  /*18d0*/  STS [R2], R9 ;  /* 0x0000000902007388 */ /* 0x0001e80000000800 */
[----:B------:R0:W-:Y:S04]  /*18e0*/  STS [R2+0x4], R9 ;  /* 0x0000040902007388 */ /* 0x0001e80000000800 */
[----:B------:R0:W-:Y:S04]  /*18f0*/  STS [R2+0x8], R9 ;  /* 0x0000080902007388 */ /* 0x0001e80000000800 */
[----:B------:R0:W-:Y:S02]  /*1900*/  STS [R2+0xc], R9 ;  /* 0x00000c0902007388 */ /* 0x0001e40000000800 */
.L_x_82:
[----:B------:R-:W-:Y:S05]  /*1910*/  BRA.U !UP4, `(.L_x_81) ;  /* 0x000000010c307547 */ /* 0x000fea000b800000 */
[----:B------:R-:W-:Y:S02]  /*1920*/  ISETP.NE.AND P0, PT, RZ, UR35, PT ;  /* 0x00000023ff007c0c */ /* 0x000fe4000bf05270 */
[----:B------:R-:W-:-:S11]  /*1930*/  ISETP.NE.AND P1, PT, RZ, UR33, PT ;  /* 0x00000021ff007c0c */ /* 0x000fd6000bf25270 */
[----:B---3--:R-:W2:Y:S08]  /*1940*/  @P0 LDC R3, c[0x0][0x3a8] ;  /* 0x0000ea00ff030b82 */ /* 0x008eb00000000800 */
[----:B------:R-:W3:Y:S01]  /*1950*/  @P1 LDC R5, c[0x0][0x3a8] ;  /* 0x0000ea00ff051b82 */ /* 0x000ee20000000800 */
[----:B--2---:R-:W-:Y:S01]  /*1960*/  @P0 IMAD R3, R3, UR8, R0 ;  /* 0x0000000803030c24 */ /* 0x004fe2000f8e0200 */
[----:B------:R-:W-:-:S04]  /*1970*/  @P0 IADD3 R0, PT, PT, R0, 0x2, RZ ;  /* 0x0000000200000810 */ /* 0x000fc80007ffe0ff */
[----:B------:R-:W-:Y:S01]  /*1980*/  @P0 LEA R3, R3, UR17, 0x2 ;  /* 0x0000001103030c11 */ /* 0x000fe2000f8e10ff */
[----:B---3--:R-:W-:-:S04]  /*1990*/  @P1 IMAD R0, R5, UR8, R0 ;  /* 0x0000000805001c24 */ /* 0x008fc8000f8e0200 */
[----:B------:R2:W-:Y:S01]  /*19a0*/  @P0 STS [R3], R9 ;  /* 0x0000000903000388 */ /* 0x0005e20000000800 */
[----:B------:R-:W-:-:S03]  /*19b0*/  @P1 LEA R0, R0, UR17, 0x2 ;  /* 0x0000001100001c11 */ /* 0x000fc6000f8e10ff */
[----:B------:R2:W-:Y:S04]  /*19c0*/  @P0 STS [R3+0x4], R9 ;  /* 0x0000040903000388 */ /* 0x0005e80000000800 */
[----:B------:R2:W-:Y:S02]  /*19d0*/  @P1 STS [R0], R9 ;  /* 0x0000000900001388 */ /* 0x0005e40000000800 */
.L_x_81:
[----:B------:R-:W4:Y:S01]  /*19e0*/  LDCU UR9, c[0x0][0x3ac] ;  /* 0x00007580ff0977ac */ /* 0x000f220008000800 */
[----:B------:R-:W-:-:S04]  /*19f0*/  UIADD3 UR8, UPT, UPT, UR8, 0x1, URZ ;  /* 0x0000000108087890 */ /* 0x000fc8000fffe0ff */
[----:B----4-:R-:W-:-:S09]  /*1a00*/  UISETP.NE.AND UP0, UPT, UR8, UR9, UPT ;  /* 0x000000090800728c */ /* 0x010fd2000bf05270 */
[----:B------:R-:W-:Y:S05]  /*1a10*/  BRA.U !UP0, `(.L_x_77) ;  /* 0x0000000508d47547 */ /* 0x000fea000b800000 */
[----:B------:R-:W-:Y:S05]  /*1a20*/  BRA `(.L_x_83) ;  /* 0xfffffffc00307947 */ /* 0x000fea000383ffff */
.L_x_78:
[----:B------:R-:W-:-:S05]  /*1a30*/  UMOV UR8, URZ ;  /* 0x000000ff00087c82 */ /* 0x000fca0008000000 */
.L_x_90:
[----:B------:R-:W5:Y:S01]  /*1a40*/  LDCU UR9, c[0x0][0x3ac] ;  /* 0x00007580ff0977ac */ /* 0x000f620008000800 */
[----:B------:R-:W-:Y:S01]  /*1a50*/  UMOV UR20, UR8 ;  /* 0x0000000800147c82 */ /* 0x000fe20008000000 */
[----:B------:R-:W-:-:S04]  /*1a60*/  UIADD3 UR8, UPT, UPT, UR8, 0x1, URZ ;  /* 0x0000000108087890 */ /* 0x000fc8000fffe0ff */
[----:B-----5:R-:W-:-:S03]  /*1a70*/  UISETP.NE.AND UP0, UPT, UR8, UR9, UPT ;  /* 0x000000090800728c */ /* 0x020fc6000bf05270 */
[----:B------:R-:W-:-:S08]  /*1a80*/  UMOV UR9, URZ ;  /* 0x000000ff00097c82 */ /* 0x000fd00008000000 */
.L_x_89:
[----:B----4-:R-:W-:Y:S01]  /*1a90*/  MOV R0, UR25 ;  /* 0x0000001900007c02 */ /* 0x010fe20008000f00 */
[----:B------:R-:W-:Y:S01]  /*1aa0*/  UMOV UR10, URZ ;  /* 0x000000ff000a7c82 */ /* 0x000fe20008000000 */
[----:B-1-3--:R-:W-:Y:S02]  /*1ab0*/  HFMA2 R3, -RZ, RZ, 0, 0 ;  /* 0x00000000ff037431 */ /* 0x00afe400000001ff */
[----:B------:R-:W-:-:S13]  /*1ac0*/  ISETP.GE.U32.AND P0, PT, R0, 0x7, PT ;  /* 0x000000070000780c */ /* 0x000fda0003f06070 */
[----:B------:R-:W-:Y:S05]  /*1ad0*/  @!P0 BRA `(.L_x_84) ;  /* 0x0000000000988947 */ /* 0x000fea0003800000 */
[----:B------:R-:W1:Y:S01]  /*1ae0*/  S2UR UR16, SR_CgaCtaId ;  /* 0x00000000001079c3 */ /* 0x000e620000008800 */
[----:B------:R-:W-:Y:S01]  /*1af0*/  UMOV UR10, 0x400 ;  /* 0x00000400000a7882 */ /* 0x000fe20000000000 */
[----:B------:R-:W-:Y:S01]  /*1b00*/  MOV R3, RZ ;  /* 0x000000ff00037202 */ /* 0x000fe20000000f00 */
[----:B------:R-:W3:Y:S01]  /*1b10*/  LDCU UR22, c[0x0][0x38c] ;  /* 0x00007180ff1677ac */ /* 0x000ee20008000800 */
[----:B-1----:R-:W-:-:S03]  /*1b20*/  ULEA UR21, UR16, UR10, 0x18 ;  /* 0x0000000a10157291 */ /* 0x002fc6000f8ec0ff */
[----:B---3--:R-:W-:-:S09]  /*1b30*/  UMOV UR10, URZ ;  /* 0x000000ff000a7c82 */ /* 0x008fd20008000000 */
.L_x_85:
[----:B------:R-:W-:Y:S02]  /*1b40*/  UIMAD UR16, UR20, UR22, UR10 ;  /* 0x00000016141072a4 */ /* 0x000fe4000f8e020a */
[----:B------:R-:W-:Y:S02]  /*1b50*/  UIMAD UR17, UR9, UR22, UR10 ;  /* 0x00000016091172a4 */ /* 0x000fe4000f8e020a */
[----:B------:R-:W-:Y:S02]  /*1b60*/  ULEA UR16, UR16, UR21, 0x2 ;  /* 0x0000001510107291 */ /* 0x000fe4000f8e10ff */
[----:B------:R-:W-:Y:S02]  /*1b70*/  ULEA UR17, UR17, UR11, 0x2 ;  /* 0x0000000b11117291 */ /* 0x000fe4000f8e10ff */
[----:B------:R-:W-:-:S04]  /*1b80*/  UIADD3 UR10, UPT, UPT, UR10, 0x8, URZ ;  /* 0x000000080a0a7890 */ /* 0x000fc8000fffe0ff */
[----:B------:R-:W-:Y:S01]  /*1b90*/  UISETP.NE.AND UP4, UPT, UR10, UR12, UPT ;  /* 0x0000000c0a00728c */ /* 0x000fe2000bf85270 */
[----:B------:R-:W-:Y:S04]  /*1ba0*/  LDS R0, [UR16] ;  /* 0x00000010ff007984 */ /* 0x000fe80008000800 */
[----:B0-2---:R-:W0:Y:S04]  /*1bb0*/  LDS R2, [UR17] ;  /* 0x00000011ff027984 */ /* 0x005e280008000800 */
[----:B------:R-:W-:Y:S04]  /*1bc0*/  LDS R5, [UR16+0x4] ;  /* 0x00000410ff057984 */ /* 0x000fe80008000800 */
[----:B------:R-:W1:Y:S04]  /*1bd0*/  LDS R4, [UR17+0x4] ;  /* 0x00000411ff047984 */ /* 0x000e680008000800 */
[----:B------:R-:W-:Y:S04]  /*1be0*/  LDS R9, [UR16+0x8] ;  /* 0x00000810ff097984 */ /* 0x000fe80008000800 */
[----:B------:R-:W2:Y:S04]  /*1bf0*/  LDS R10, [UR17+0x8] ;  /* 0x00000811ff0a7984 */ /* 0x000ea80008000800 */
[----:B------:R-:W-:Y:S04]  /*1c00*/  LDS R11, [UR16+0xc] ;  /* 0x00000c10ff0b7984 */ /* 0x000fe80008000800 */
[----:B------:R-:W3:Y:S04]  /*1c10*/  LDS R12, [UR17+0xc] ;  /* 0x00000c11ff0c7984 */ /* 0x000ee80008000800 */
[----:B------:R-:W-:Y:S04]  /*1c20*/  LDS R13, [UR16+0x10] ;  /* 0x00001010ff0d7984 */ /* 0x000fe80008000800 */
[----:B------:R-:W4:Y:S04]  /*1c30*/  LDS R14, [UR17+0x10] ;  /* 0x00001011ff0e7984 */ /* 0x000f280008000800 */
[----:B------:R-:W-:Y:S04]  /*1c40*/  LDS R15, [UR16+0x14] ;  /* 0x00001410ff0f7984 */ /* 0x000fe80008000800 */
[----:B------:R-:W5:Y:S01]  /*1c50*/  LDS R16, [UR17+0x14] ;  /* 0x00001411ff107984 */ /* 0x000f620008000800 */
[----:B0-----:R-:W-:-:S03]  /*1c60*/  FFMA R0, R0, R2, R3 ;  /* 0x0000000200007223 */ /* 0x001fc60000000003 */
[----:B------:R-:W-:Y:S04]  /*1c70*/  LDS R17, [UR16+0x18] ;  /* 0x00001810ff117984 */ /* 0x000fe80008000800 */
[----:B------:R-:W0:Y:S01]  /*1c80*/  LDS R18, [UR17+0x18] ;  /* 0x00001811ff127984 */ /* 0x000e220008000800 */
[----:B-1----:R-:W-:-:S03]  /*1c90*/  FFMA R0, R5, R4, R0 ;  /* 0x0000000405007223 */ /* 0x002fc60000000000 */
[----:B------:R-:W-:Y:S04]  /*1ca0*/  LDS R19, [UR16+0x1c] ;  /* 0x00001c10ff137984 */ /* 0x000fe80008000800 */
[----:B------:R-:W1:Y:S01]  /*1cb0*/  LDS R20, [UR17+0x1c] ;  /* 0x00001c11ff147984 */ /* 0x000e620008000800 */
[----:B--2---:R-:W-:-:S04]  /*1cc0*/  FFMA R0, R9, R10, R0 ;  /* 0x0000000a09007223 */ /* 0x004fc80000000000 */
[----:B---3--:R-:W-:-:S04]  /*1cd0*/  FFMA R0, R11, R12, R0 ;  /* 0x0000000c0b007223 */ /* 0x008fc80000000000 */
[----:B----4-:R-:W-:-:S04]  /*1ce0*/  FFMA R0, R13, R14, R0 ;  /* 0x0000000e0d007223 */ /* 0x010fc80000000000 */
[----:B-----5:R-:W-:-:S04]  /*1cf0*/  FFMA R0, R15, R16, R0 ;  /* 0x000000100f007223 */ /* 0x020fc80000000000 */
[----:B0-----:R-:W-:-:S04]  /*1d00*/  FFMA R0, R17, R18, R0 ;  /* 0x0000001211007223 */ /* 0x001fc80000000000 */
[----:B-1----:R-:W-:Y:S01]  /*1d10*/  FFMA R3, R19, R20, R0 ;  /* 0x0000001413037223 */ /* 0x002fe20000000000 */
[----:B------:R-:W-:Y:S06]  /*1d20*/  BRA.U UP4, `(.L_x_85) ;  /* 0xfffffffd04847547 */ /* 0x000fec000b83ffff */
[----:B------:R-:W-:-:S05]  /*1d30*/  UMOV UR10, UR12 ;  /* 0x0000000c000a7c82 */ /* 0x000fca0008000000 */
.L_x_84:
[----:B------:R-:W-:-:S09]  /*1d40*/  UISETP.NE.AND UP4, UPT, UR29, URZ, UPT ;  /* 0x000000ff1d00728c */ /* 0x000fd2000bf85270 */
[----:B------:R-:W-:Y:S05]  /*1d50*/  BRA.U !UP4, `(.L_x_86) ;  /* 0x000000010cdc7547 */ /* 0x000fea000b800000 */
[----:B------:R-:W-:Y:S01]  /*1d60*/  ISETP.GE.U32.AND P0, PT, R8, 0x3, PT ;  /* 0x000000030800780c */ /* 0x000fe20003f06070 */
[----:B------:R-:W-:-:S12]  /*1d70*/  UISETP.NE.AND UP4, UPT, UR27, URZ, UPT ;  /* 0x000000ff1b00728c */ /* 0x000fd8000bf85270 */
[----:B------:R-:W-:Y:S05]  /*1d80*/  @!P0 BRA `(.L_x_87) ;  /* 0x0000000000548947 */ /* 0x000fea0003800000 */
[----:B------:R-:W1:Y:S01]  /*1d90*/  S2UR UR22, SR_CgaCtaId ;  /* 0x00000000001679c3 */ /* 0x000e620000008800 */
[----:B------:R-:W3:Y:S01]  /*1da0*/  LDCU UR17, c[0x0][0x38c] ;  /* 0x00007180ff1177ac */ /* 0x000ee20008000800 */
[----:B------:R-:W-:Y:S01]  /*1db0*/  UMOV UR21, 0x400 ;  /* 0x0000040000157882 */ /* 0x000fe20000000000 */
[----:B---3--:R-:W-:Y:S02]  /*1dc0*/  UIMAD UR16, UR20, UR17, UR10 ;  /* 0x00000011141072a4 */ /* 0x008fe4000f8e020a */
[----:B------:R-:W-:Y:S02]  /*1dd0*/  UIMAD UR17, UR9, UR17, UR10 ;  /* 0x00000011091172a4 */ /* 0x000fe4000f8e020a */
[----:B------:R-:W-:Y:S02]  /*1de0*/  UIADD3 UR10, UPT, UPT, UR10, 0x4, URZ ;  /* 0x000000040a0a7890 */ /* 0x000fe4000fffe0ff */
[----:B-1----:R-:W-:Y:S02]  /*1df0*/  ULEA UR21, UR22, UR21, 0x18 ;  /* 0x0000001516157291 */ /* 0x002fe4000f8ec0ff */
[----:B------:R-:W-:-:S02]  /*1e00*/  ULEA UR17, UR17, UR11, 0x2 ;  /* 0x0000000b11117291 */ /* 0x000fc4000f8e10ff */
[----:B------:R-:W-:-:S07]  /*1e10*/  ULEA UR16, UR16, UR21, 0x2 ;  /* 0x0000001510107291 */ /* 0x000fce000f8e10ff */
[----:B0-2---:R-:W-:Y:S04]  /*1e20*/  LDS R2, [UR17] ;  /* 0x00000011ff027984 */ /* 0x005fe80008000800 */
[----:B------:R-:W0:Y:S04]  /*1e30*/  LDS R0, [UR16] ;  /* 0x00000010ff007984 */ /* 0x000e280008000800 */
[----:B------:R-:W-:Y:S04]  /*1e40*/  LDS R5, [UR16+0x4] ;  /* 0x00000410ff057984 */ /* 0x000fe80008000800 */
[----:B------:R-:W1:Y:S04]  /*1e50*/  LDS R4, [UR17+0x4] ;  /* 0x00000411ff047984 */ /* 0x000e680008000800 */
[----:B------:R-:W-:Y:S04]  /*1e60*/  LDS R9, [UR16+0x8] ;  /* 0x00000810ff097984 */ /* 0x000fe80008000800 */
[----:B------:R-:W2:Y:S04]  /*1e70*/  LDS R10, [UR17+0x8] ;  /* 0x00000811ff0a7984 */ /* 0x000ea80008000800 */
[----:B------:R-:W-:Y:S04]  /*1e80*/  LDS R11, [UR16+0xc] ;  /* 0x00000c10ff0b7984 */ /* 0x000fe80008000800 */
[----:B------:R-:W3:Y:S01]  /*1e90*/  LDS R12, [UR17+0xc] ;  /* 0x00000c11ff0c7984 */ /* 0x000ee20008000800 */
[----:B0-----:R-:W-:-:S04]  /*1ea0*/  FFMA R0, R0, R2, R3 ;  /* 0x0000000200007223 */ /* 0x001fc80000000003 */
[----:B-1----:R-:W-:-:S04]  /*1eb0*/  FFMA R0, R5, R4, R0 ;  /* 0x0000000405007223 */ /* 0x002fc80000000000 */
[----:B--2---:R-:W-:-:S04]  /*1ec0*/  FFMA R0, R9, R10, R0 ;  /* 0x0000000a09007223 */ /* 0x004fc80000000000 */
[----:B---3--:R-:W-:-:S07]  /*1ed0*/  FFMA R3, R11, R12, R0 ;  /* 0x0000000c0b037223 */ /* 0x008fce0000000000 */
.L_x_87:
[----:B------:R-:W-:Y:S05]  /*1ee0*/  BRA.U !UP4, `(.L_x_86) ;  /* 0x000000010c787547 */ /* 0x000fea000b800000 */
[----:B------:R-:W-:Y:S02]  /*1ef0*/  UISETP.NE.AND UP4, UPT, UR37, URZ, UPT ;  /* 0x000000ff2500728c */ /* 0x000fe4000bf85270 */
[----:B------:R-:W-:-:S07]  /*1f00*/  UISETP.NE.AND UP5, UPT, UR26, URZ, UPT ;  /* 0x000000ff1a00728c */ /* 0x000fce000bfa5270 */
[----:B------:R-:W-:Y:S05]  /*1f10*/  BRA.U !UP4, `(.L_x_88) ;  /* 0x000000010c3c7547 */ /* 0x000fea000b800000 */
        /* <DEDUP_REMOVED lines=12> */
[----:B------:R-:W1:Y:S01]  /*1fe0*/  LDS R4, [UR16+0x4] ;  /* 0x00000410ff047984 */ /* 0x000e620008000800 */
[----:B0-----:R-:W-:-:S04]  /*1ff0*/  FFMA R0, R0, R2, R3 ;  /* 0x0000000200007223 */ /* 0x001fc80000000003 */
[----:B-1----:R-:W-:-:S07]  /*2000*/  FFMA R3, R5, R4, R0 ;  /* 0x0000000405037223 */ /* 0x002fce0000000000 */
.L_x_88:
[----:B------:R-:W-:Y:S05]  /*2010*/  BRA.U !UP5, `(.L_x_86) ;  /* 0x000000010d2c7547 */ /* 0x000fea000b800000 */
[----:B------:R-:W1:Y:S01]  /*2020*/  S2UR UR22, SR_CgaCtaId ;  /* 0x00000000001679c3 */ /* 0x000e620000008800 */
[----:B------:R-:W3:Y:S01]  /*2030*/  LDCU UR17, c[0x0][0x38c] ;  /* 0x00007180ff1177ac */ /* 0x000ee20008000800 */
[----:B------:R-:W-:Y:S01]  /*2040*/  UMOV UR21, 0x400 ;  /* 0x0000040000157882 */ /* 0x000fe20000000000 */
[----:B---3--:R-:W-:Y:S02]  /*2050*/  UIMAD UR16, UR20, UR17, UR10 ;  /* 0x00000011141072a4 */ /* 0x008fe4000f8e020a */
[----:B------:R-:W-:Y:S02]  /*2060*/  UIMAD UR10, UR9, UR17, UR10 ;  /* 0x00000011090a72a4 */ /* 0x000fe4000f8e020a */
[----:B-1----:R-:W-:Y:S02]  /*2070*/  ULEA UR21, UR22, UR21, 0x18 ;  /* 0x0000001516157291 */ /* 0x002fe4000f8ec0ff */
[----:B------:R-:W-:Y:S02]  /*2080*/  ULEA UR10, UR10, UR11, 0x2 ;  /* 0x0000000b0a0a7291 */ /* 0x000fe4000f8e10ff */
[----:B------:R-:W-:-:S07]  /*2090*/  ULEA UR16, UR16, UR21, 0x2 ;  /* 0x0000001510107291 */ /* 0x000fce000f8e10ff */
[----:B0-2---:R-:W-:Y:S04]  /*20a0*/  LDS R2, [UR10] ;  /* 0x0000000aff027984 */ /* 0x005fe80008000800 */
[----:B------:R-:W0:Y:S02]  /*20b0*/  LDS R0, [UR16] ;  /* 0x00000010ff007984 */ /* 0x000e240008000800 */
[----:B0-----:R-:W-:-:S07]  /*20c0*/  FFMA R3, R0, R2, R3 ;  /* 0x0000000200037223 */ /* 0x001fce0000000003 */
.L_x_86:
[----:B------:R-:W1:Y:S01]  /*20d0*/  LDCU UR17, c[0x0][0x3a8] ;  /* 0x00007500ff1177ac */ /* 0x000e620008000800 */
[----:B------:R-:W-:Y:S01]  /*20e0*/  FMUL R3, R3, R6 ;  /* 0x0000000603037220 */ /* 0x000fe20000400000 */
[----:B------:R-:W-:Y:S02]  /*20f0*/  ULEA UR16, UR23, UR24, 0x2 ;  /* 0x0000001817107291 */ /* 0x000fe4000f8e10ff */
[----:B-1----:R-:W-:Y:S02]  /*2100*/  UIMAD UR10, UR20, UR17, UR9 ;  /* 0x00000011140a72a4 */ /* 0x002fe4000f8e0209 */
[----:B------:R-:W-:Y:S02]  /*2110*/  UIADD3 UR9, UPT, UPT, UR9, 0x1, URZ ;  /* 0x0000000109097890 */ /* 0x000fe4000fffe0ff */
[----:B------:R-:W-:Y:S02]  /*2120*/  ULEA UR10, UR10, UR16, 0x2 ;  /* 0x000000100a0a7291 */ /* 0x000fe4000f8e10ff */
[----:B------:R-:W-:-:S07]  /*2130*/  UISETP.NE.AND UP4, UPT, UR9, UR17, UPT ;  /* 0x000000110900728c */ /* 0x000fce000bf85270 */
[----:B------:R1:W-:Y:S02]  /*2140*/  STS [UR10], R3 ;  /* 0x00000003ff007988 */ /* 0x0003e4000800080a */
[----:B------:R-:W-:Y:S05]  /*2150*/  BRA.U UP4, `(.L_x_89) ;  /* 0xfffffff9044c7547 */ /* 0x000fea000b83ffff */
[----:B------:R-:W-:Y:S05]  /*2160*/  BRA.U UP0, `(.L_x_90) ;  /* 0xfffffff900347547 */ /* 0x000fea000b83ffff */
.L_x_77:
[----:B------:R-:W-:Y:S05]  /*2170*/  BRA.U !UP1, `(.L_x_91) ;  /* 0x0000002109787547 */ /* 0x000fea000b800000 */
[----:B012---:R-:W-:-:S07]  /*2180*/  HFMA2 R9, -RZ, RZ, 0, 0 ;  /* 0x00000000ff097431 */ /* 0x007fce00000001ff */
.L_x_115:
[----:B------:R-:W0:Y:S01]  /*2190*/  LDCU UR8, c[0x0][0x3a8] ;  /* 0x00007500ff0877ac */ /* 0x000e220008000800 */
[----:B------:R-:W-:Y:S01]  /*21a0*/  ULEA UR9, UR23, UR24, 0x2 ;  /* 0x0000001817097291 */ /* 0x000fe2000f8e10ff */
[----:B0-----:R-:W-:Y:S01]  /*21b0*/  IMAD R18, R9, UR8, RZ ;  /* 0x0000000809127c24 */ /* 0x001fe2000f8e02ff */
[----:B------:R-:W-:-:S04]  /*21c0*/  UISETP.GT.AND UP0, UPT, UR8, 0x1, UPT ;  /* 0x000000010800788c */ /* 0x000fc8000bf04270 */
[----:B------:R-:W-:-:S05]  /*21d0*/  LEA R18, R18, UR9, 0x2 ;  /* 0x0000000912127c11 */ /* 0x000fca000f8e10ff */
[----:B-1--4-:R0:W1:Y:S01]  /*21e0*/  LDS R0, [R18] ;  /* 0x0000000012007984 */ /* 0x0120620000000800 */
[----:B--23--:R-:W-:Y:S05]  /*21f0*/  BRA.U !UP0, `(.L_x_92) ;  /* 0x0000000508507547 */ /* 0x00cfea000b800000 */
[----:B---3--:R-:W2:Y:S02]  /*2200*/  LDC R2, c[0x0][0x3a8] ;  /* 0x0000ea00ff027b82 */ /* 0x008ea40000000800 */
[----:B--2---:R-:W-:-:S05]  /*2210*/  VIADD R3, R2, 0xfffffffe ;  /* 0xfffffffe02037836 */ /* 0x004fca0000000000 */
[----:B------:R-:W-:Y:S02]  /*2220*/  ISETP.GE.U32.AND P0, PT, R3, 0xf, PT ;  /* 0x0000000f0300780c */ /* 0x000fe40003f06070 */
[----:B------:R-:W-:-:S11]  /*2230*/  MOV R3, 0x1 ;  /* 0x0000000100037802 */ /* 0x000fd60000000f00 */
[----:B------:R-:W-:Y:S05]  /*2240*/  @!P0 BRA `(.L_x_93) ;  /* 0x0000000000808947 */ /* 0x000fea0003800000 */
[----:B------:R-:W-:-:S07]  /*2250*/  HFMA2 R11, -RZ, RZ, 0, 5.9604644775390625e-08 ;  /* 0x00000001ff0b7431 */ /* 0x000fce00000001ff */
.L_x_94:
[----:B------:R-:W-:Y:S01]  /*2260*/  LEA R14, R11, R18, 0x2 ;  /* 0x000000120b0e7211 */ /* 0x000fe200078e10ff */
[----:B------:R-:W-:-:S04]  /*2270*/  ULOP3.LUT UR9, UR32, 0xfffffff0, URZ, 0xc0, !UPT ;  /* 0xfffffff020097892 */ /* 0x000fc8000f8ec0ff */
[----:B------:R-:W-:Y:S04]  /*2280*/  LDS R15, [R14] ;  /* 0x000000000e0f7984 */ /* 0x000fe80000000800 */
        /* <DEDUP_REMOVED lines=8> */
[----:B------:R-:W5:Y:S04]  /*2310*/  LDS R23, [R14+0x24] ;  /* 0x000024000e177984 */ /* 0x000f680000000800 */
[----:B------:R-:W-:Y:S04]  /*2320*/  LDS R12, [R14+0x28] ;  /* 0x000028000e0c7984 */ /* 0x000fe80000000800 */
[----:B------:R-:W0:Y:S01]  /*2330*/  LDS R5, [R14+0x2c] ;  /* 0x00002c000e057984 */ /* 0x000e220000000800 */
[----:B-1----:R-:W-:-:S02]  /*2340*/  FMNMX3 R15, R0, R15, R16, !PT ;  /* 0x0000000f000f7276 */ /* 0x002fc40007800010 */
[C---:B------:R-:W-:Y:S01]  /*2350*/  IADD3 R0, PT, PT, R11.reuse, 0xf, RZ ;  /* 0x0000000f0b007810 */ /* 0x040fe20007ffe0ff */
[----:B------:R-:W-:Y:S01]  /*2360*/  LDS R10, [R14+0x30] ;  /* 0x000030000e0a7984 */ /* 0x000fe20000000800 */
[----:B------:R-:W-:Y:S02]  /*2370*/  IADD3 R11, PT, PT, R11, 0x10, RZ ;  /* 0x000000100b0b7810 */ /* 0x000fe40007ffe0ff */
[----:B------:R-:W-:Y:S01]  /*2380*/  ISETP.NE.AND P0, PT, R0, UR9, PT ;  /* 0x0000000900007c0c */ /* 0x000fe2000bf05270 */
[----:B------:R-:W1:Y:S01]  /*2390*/  LDS R3, [R14+0x34] ;  /* 0x000034000e037984 */ /* 0x000e620000000800 */
[----:B--2---:R-:W-:-:S03]  /*23a0*/  FMNMX3 R15, R15, R20, R17, !PT ;  /* 0x000000140f0f7276 */ /* 0x004fc60007800011 */
[----:B------:R-:W-:Y:S04]  /*23b0*/  LDS R4, [R14+0x38] ;  /* 0x000038000e047984 */ /* 0x000fe80000000800 */
[----:B------:R-:W2:Y:S01]  /*23c0*/  LDS R13, [R14+0x3c] ;  /* 0x00003c000e0d7984 */ /* 0x000ea20000000800 */
[----:B---3--:R-:W-:-:S04]  /*23d0*/  FMNMX3 R15, R15, R22, R19, !PT ;  /* 0x000000160f0f7276 */ /* 0x008fc80007800013 */
[----:B----4-:R-:W-:-:S04]  /*23e0*/  FMNMX3 R15, R15, R24, R21, !PT ;  /* 0x000000180f0f7276 */ /* 0x010fc80007800015 */
[----:B-----5:R-:W-:-:S04]  /*23f0*/  FMNMX3 R15, R15, R26, R23, !PT ;  /* 0x0000001a0f0f7276 */ /* 0x020fc80007800017 */
[----:B0-----:R-:W-:-:S04]  /*2400*/  FMNMX3 R5, R15, R12, R5, !PT ;  /* 0x0000000c0f057276 */ /* 0x001fc80007800005 */
[----:B-1----:R-:W-:-:S04]  /*2410*/  FMNMX3 R3, R5, R10, R3, !PT ;  /* 0x0000000a05037276 */ /* 0x002fc80007800003 */
[----:B--2---:R-:W-:Y:S01]  /*2420*/  FMNMX3 R0, R3, R4, R13, !PT ;  /* 0x0000000403007276 */ /* 0x004fe2000780000d */
[----:B------:R-:W-:Y:S06]  /*2430*/  @P0 BRA `(.L_x_94) ;  /* 0xfffffffc00880947 */ /* 0x000fec000383ffff */
[----:B------:R-:W-:-:S07]  /*2440*/  IMAD.MOV.U32 R3, RZ, RZ, R11 ;  /* 0x000000ffff037224 */ /* 0x000fce00078e000b */
.L_x_93:
[----:B------:R-:W-:-:S09]  /*2450*/  ULOP3.LUT UP0, URZ, UR32, 0xf, URZ, 0xc0, !UPT ;  /* 0x0000000f20ff7892 */ /* 0x000fd2000f80c0ff */
[----:B------:R-:W-:Y:S05]  /*2460*/  BRA.U !UP0, `(.L_x_92) ;  /* 0x0000000108b47547 */ /* 0x000fea000b800000 */
[----:B------:R-:W-:-:S04]  /*2470*/  IADD3 R5, PT, PT, R2, 0xf, RZ ;  /* 0x0000000f02057810 */ /* 0x000fc80007ffe0ff */
[C---:B------:R-:W-:Y:S02]  /*2480*/  LOP3.LUT R4, R5.reuse, 0xf, RZ, 0xc0, !PT ;  /* 0x0000000f05047812 */ /* 0x040fe400078ec0ff */
[----:B------:R-:W-:Y:S02]  /*2490*/  LOP3.LUT P1, RZ, R5, 0x7, RZ, 0xc0, !PT ;  /* 0x0000000705ff7812 */ /* 0x000fe4000782c0ff */
[----:B------:R-:W-:-:S04]  /*24a0*/  IADD3 R4, PT, PT, R4, -0x1, RZ ;  /* 0xffffffff04047810 */ /* 0x000fc80007ffe0ff */
[----:B------:R-:W-:-:S13]  /*24b0*/  ISETP.GE.U32.AND P0, PT, R4, 0x7, PT ;  /* 0x000000070400780c */ /* 0x000fda0003f06070 */
[----:B------:R-:W-:Y:S05]  /*24c0*/  @!P0 BRA `(.L_x_95) ;  /* 0x0000000000388947 */ /* 0x000fea0003800000 */
[C---:B------:R-:W-:Y:S02]  /*24d0*/  LEA R4, R3.reuse, R18, 0x2 ;  /* 0x0000001203047211 */ /* 0x040fe400078e10ff */
[----:B------:R-:W-:-:S03]  /*24e0*/  IADD3 R3, PT, PT, R3, 0x8, RZ ;  /* 0x0000000803037810 */ /* 0x000fc60007ffe0ff */
[----:B------:R-:W-:Y:S04]  /*24f0*/  LDS R5, [R4] ;  /* 0x0000000004057984 */ /* 0x000fe80000000800 */
[----:B------:R-:W1:Y:S04]  /*2500*/  LDS R10, [R4+0x4] ;  /* 0x00000400040a7984 */ /* 0x000e680000000800 */
[----:B------:R-:W-:Y:S04]  /*2510*/  LDS R12, [R4+0x8] ;  /* 0x00000800040c7984 */ /* 0x000fe80000000800 */
[----:B------:R-:W2:Y:S04]  /*2520*/  LDS R11, [R4+0xc] ;  /* 0x00000c00040b7984 */ /* 0x000ea80000000800 */
[----:B------:R-:W-:Y:S04]  /*2530*/  LDS R14, [R4+0x10] ;  /* 0x00001000040e7984 */ /* 0x000fe80000000800 */
[----:B------:R-:W3:Y:S04]  /*2540*/  LDS R13, [R4+0x14] ;  /* 0x00001400040d7984 */ /* 0x000ee80000000800 */
[----:B------:R-:W-:Y:S04]  /*2550*/  LDS R16, [R4+0x18] ;  /* 0x0000180004107984 */ /* 0x000fe80000000800 */
[----:B------:R-:W4:Y:S01]  /*2560*/  LDS R15, [R4+0x1c] ;  /* 0x00001c00040f7984 */ /* 0x000f220000000800 */
[----:B-1----:R-:W-:-:S04]  /*2570*/  FMNMX3 R5, R0, R5, R10, !PT ;  /* 0x0000000500057276 */ /* 0x002fc8000780000a */
[----:B--2---:R-:W-:-:S04]  /*2580*/  FMNMX3 R5, R5, R12, R11, !PT ;  /* 0x0000000c05057276 */ /* 0x004fc8000780000b */
[----:B---3--:R-:W-:-:S04]  /*2590*/  FMNMX3 R5, R5, R14, R13, !PT ;  /* 0x0000000e05057276 */ /* 0x008fc8000780000d */
[----:B----4-:R-:W-:-:S07]  /*25a0*/  FMNMX3 R0, R5, R16, R15, !PT ;  /* 0x0000001005007276 */ /* 0x010fce000780000f */
.L_x_95:
[----:B------:R-:W-:Y:S05]  /*25b0*/  @!P1 BRA `(.L_x_92) ;  /* 0x0000000000609947 */ /* 0x000fea0003800000 */
[----:B------:R-:W-:Y:S01]  /*25c0*/  UISETP.GE.U32.AND UP0, UPT, UR14, 0x3, UPT ;  /* 0x000000030e00788c */ /* 0x000fe2000bf06070 */
[----:B------:R-:W-:-:S04]  /*25d0*/  IADD3 R2, PT, PT, R2, 0x7, RZ ;  /* 0x0000000702027810 */ /* 0x000fc80007ffe0ff */
[----:B------:R-:W-:-:S04]  /*25e0*/  LOP3.LUT R12, R2, 0x3, RZ, 0xc0, !PT ;  /* 0x00000003020c7812 */ /* 0x000fc800078ec0ff */
[----:B------:R-:W-:Y:S01]  /*25f0*/  ISETP.NE.AND P0, PT, R12, RZ, PT ;  /* 0x000000ff0c00720c */ /* 0x000fe20003f05270 */
[----:B------:R-:W-:-:S12]  /*2600*/  BRA.U !UP0, `(.L_x_96) ;  /* 0x0000000108207547 */ /* 0x000fd8000b800000 */
[C---:B------:R-:W-:Y:S01]  /*2610*/  IMAD R2, R3.reuse, 0x4, R18 ;  /* 0x0000000403027824 */ /* 0x040fe200078e0212 */
[----:B------:R-:W-:-:S04]  /*2620*/  IADD3 R3, PT, PT, R3, 0x4, RZ ;  /* 0x0000000403037810 */ /* 0x000fc80007ffe0ff */
[----:B------:R-:W-:Y:S04]  /*2630*/  LDS R5, [R2] ;  /* 0x0000000002057984 */ /* 0x000fe80000000800 */
[----:B------:R-:W1:Y:S04]  /*2640*/  LDS R4, [R2+0x4] ;  /* 0x0000040002047984 */ /* 0x000e680000000800 */
[----:B------:R-:W-:Y:S04]  /*2650*/  LDS R11, [R2+0x8] ;  /* 0x00000800020b7984 */ /* 0x000fe80000000800 */
[----:B------:R-:W2:Y:S01]  /*2660*/  LDS R10, [R2+0xc] ;  /* 0x00000c00020a7984 */ /* 0x000ea20000000800 */
[----:B-1----:R-:W-:-:S04]  /*2670*/  FMNMX3 R0, R0, R5, R4, !PT ;  /* 0x0000000500007276 */ /* 0x002fc80007800004 */
[----:B--2---:R-:W-:-:S07]  /*2680*/  FMNMX3 R0, R0, R11, R10, !PT ;  /* 0x0000000b00007276 */ /* 0x004fce000780000a */
.L_x_96:
[----:B------:R-:W-:Y:S05]  /*2690*/  @!P0 BRA `(.L_x_92) ;  /* 0x0000000000288947 */ /* 0x000fea0003800000 */
[----:B------:R-:W-:Y:S02]  /*26a0*/  LEA R2, R3, R18, 0x2 ;  /* 0x0000001203027211 */ /* 0x000fe400078e10ff */
[----:B------:R-:W-:-:S03]  /*26b0*/  ISETP.NE.AND P0, PT, R12, 0x1, PT ;  /* 0x000000010c00780c */ /* 0x000fc60003f05270 */
[----:B------:R-:W1:Y:S02]  /*26c0*/  LDS R3, [R2] ;  /* 0x0000000002037984 */ /* 0x000e640000000800 */
[----:B-1----:R-:W-:-:S08]  /*26d0*/  FMNMX R0, R0, R3, !PT ;  /* 0x0000000300007209 */ /* 0x002fd00007800000 */
[----:B------:R-:W-:Y:S05]  /*26e0*/  @!P0 BRA `(.L_x_92) ;  /* 0x0000000000148947 */ /* 0x000fea0003800000 */
[----:B------:R-:W-:Y:S01]  /*26f0*/  ISETP.NE.AND P0, PT, R12, 0x2, PT ;  /* 0x000000020c00780c */ /* 0x000fe20003f05270 */
[----:B------:R-:W1:-:S12]  /*2700*/  LDS R3, [R2+0x4] ;  /* 0x0000040002037984 */ /* 0x000e580000000800 */
[----:B------:R-:W2:Y:S01]  /*2710*/  @P0 LDS R5, [R2+0x8] ;  /* 0x0000080002050984 */ /* 0x000ea20000000800 */
[----:B-1----:R-:W-:-:S04]  /*2720*/  FMNMX R0, R0, R3, !PT ;  /* 0x0000000300007209 */ /* 0x002fc80007800000 */
[----:B--2---:R-:W-:-:S07]  /*2730*/  @P0 FMNMX R0, R0, R5, !PT ;  /* 0x0000000500000209 */ /* 0x004fce0007800000 */
.L_x_92:
[----:B------:R-:W-:Y:S01]  /*2740*/  UISETP.GT.AND UP0, UPT, UR8, URZ, UPT ;  /* 0x000000ff0800728c */ /* 0x000fe2000bf04270 */
[----:B------:R-:W-:-:S08]  /*2750*/  MOV R15, RZ ;  /* 0x000000ff000f7202 */ /* 0x000fd00000000f00 */
[----:B------:R-:W-:Y:S05]  /*2760*/  BRA.U !UP0, `(.L_x_97) ;  /* 0x0000000508c07547 */ /* 0x000fea000b800000 */
[----:B------:R-:W-:Y:S01]  /*2770*/  UISETP.GE.U32.AND UP0, UPT, UR32, 0x3, UPT ;  /* 0x000000032000788c */ /* 0x000fe2000bf06070 */
[----:B------:R-:W-:Y:S01]  /*2780*/  HFMA2 R15, -RZ, RZ, 0, 0 ;  /* 0x00000000ff0f7431 */ /* 0x000fe200000001ff */
[----:B---3--:R-:W-:-:S07]  /*2790*/  MOV R3, RZ ;  /* 0x000000ff00037202 */ /* 0x008fce0000000f00 */
[----:B------:R-:W-:Y:S05]  /*27a0*/  BRA.U !UP0, `(.L_x_98) ;  /* 0x0000000108ec7547 */ /* 0x000fea000b800000 */
[----:B------:R-:W2:Y:S01]  /*27b0*/  LDC R19, c[0x0][0x3a8] ;  /* 0x0000ea00ff137b82 */ /* 0x000ea20000000800 */
[----:B------:R-:W-:Y:S01]  /*27c0*/  IMAD.MOV.U32 R15, RZ, RZ, RZ ;  /* 0x000000ffff0f7224 */ /* 0x000fe200078e00ff */
[----:B------:R-:W-:-:S07]  /*27d0*/  MOV R3, RZ ;  /* 0x000000ff00037202 */ /* 0x000fce0000000f00 */
.L_x_99:
[C---:B----4-:R-:W-:Y:S01]  /*27e0*/  LEA R2, R3.reuse, R18, 0x2 ;  /* 0x0000001203027211 */ /* 0x050fe200078e10ff */
[----:B------:R-:W-:Y:S01]  /*27f0*/  HFMA2 R4, -RZ, RZ, 0.96630859375, -0.0022525787353515625 ;  /* 0x3bbb989dff047431 */ /* 0x000fe200000001ff */
[----:B------:R-:W-:-:S03]  /*2800*/  IADD3 R3, PT, PT, R3, 0x4, RZ ;  /* 0x0000000403037810 */ /* 0x000fc60007ffe0ff */
[----:B------:R-:W1:Y:S04]  /*2810*/  LDS R5, [R2] ;  /* 0x0000000002057984 */ /* 0x000e680000000800 */
[----:B------:R-:W3:Y:S04]  /*2820*/  LDS R13, [R2+0x4] ;  /* 0x00000400020d7984 */ /* 0x000ee80000000800 */
[----:B------:R-:W4:Y:S04]  /*2830*/  LDS R11, [R2+0x8] ;  /* 0x00000800020b7984 */ /* 0x000f280000000800 */
[----:B------:R-:W5:Y:S01]  /*2840*/  LDS R21, [R2+0xc] ;  /* 0x00000c0002157984 */ /* 0x000f620000000800 */
[----:B-1----:R-:W-:Y:S01]  /*2850*/  FADD R17, R5, -R0 ;  /* 0x8000000005117221 */ /* 0x002fe20000000000 */
[----:B------:R-:W-:-:S03]  /*2860*/  MOV R5, 0x437c0000 ;  /* 0x437c000000057802 */ /* 0x000fc60000000f00 */
[----:B------:R-:W-:Y:S01]  /*2870*/  FFMA.SAT R10, R17, R4, 0.5 ;  /* 0x3f000000110a7423 */ /* 0x000fe20000002004 */
[----:B---3--:R-:W-:-:S03]  /*2880*/  FADD R13, R13, -R0 ;  /* 0x800000000d0d7221 */ /* 0x008fc60000000000 */
[-C--:B------:R-:W-:Y:S01]  /*2890*/  FFMA.RM R10, R10, R5.reuse, 12582913 ;  /* 0x4b4000010a0a7423 */ /* 0x080fe20000004005 */
[-C--:B------:R-:W-:Y:S01]  /*28a0*/  FFMA.SAT R12, R13, R4.reuse, 0.5 ;  /* 0x3f0000000d0c7423 */ /* 0x080fe20000002004 */
[----:B----4-:R-:W-:Y:S02]  /*28b0*/  FADD R11, R11, -R0 ;  /* 0x800000000b0b7221 */ /* 0x010fe40000000000 */
[----:B------:R-:W-:Y:S01]  /*28c0*/  FADD R14, R10, -12583039 ;  /* 0xcb40007f0a0e7421 */ /* 0x000fe20000000000 */
[----:B------:R-:W-:Y:S01]  /*28d0*/  FFMA.RM R12, R12, R5, 12582913 ;  /* 0x4b4000010c0c7423 */ /* 0x000fe20000004005 */
[----:B------:R-:W-:Y:S02]  /*28e0*/  FFMA.SAT R22, R11, R4, 0.5 ;  /* 0x3f0000000b167423 */ /* 0x000fe40000002004 */
[----:B------:R-:W-:Y:S01]  /*28f0*/  FFMA R14, R17, 1.4426950216293334961, -R14 ;  /* 0x3fb8aa3b110e7823 */ /* 0x000fe2000000080e */
[----:B------:R-:W-:-:S03]  /*2900*/  FADD R20, R12, -12583039 ;  /* 0xcb40007f0c147421 */ /* 0x000fc60000000000 */
[----:B------:R-:W-:Y:S01]  /*2910*/  FFMA R16, R17, 1.925963033500011079e-08, R14 ;  /* 0x32a5706011107823 */ /* 0x000fe2000000000e */
[----:B-----5:R-:W-:Y:S01]  /*2920*/  FADD R17, R21, -R0 ;  /* 0x8000000015117221 */ /* 0x020fe20000000000 */
[-C--:B------:R-:W-:Y:S01]  /*2930*/  FFMA.RM R14, R22, R5.reuse, 12582913 ;  /* 0x4b400001160e7423 */ /* 0x080fe20000004005 */
[----:B------:R-:W-:Y:S02]  /*2940*/  FFMA R20, R13, 1.4426950216293334961, -R20 ;  /* 0x3fb8aa3b0d147823 */ /* 0x000fe40000000814 */
[----:B------:R-:W-:Y:S01]  /*2950*/  FFMA.SAT R24, R17, R4, 0.5 ;  /* 0x3f00000011187423 */ /* 0x000fe20000002004 */
[----:B------:R-:W-:Y:S01]  /*2960*/  FADD R22, R14, -12583039 ;  /* 0xcb40007f0e167421 */ /* 0x000fe20000000000 */
[----:B------:R-:W-:Y:S01]  /*2970*/  FFMA R4, R13, 1.925963033500011079e-08, R20 ;  /* 0x32a570600d047823 */ /* 0x000fe20000000014 */
[----:B------:R-:W1:Y:S01]  /*2980*/  MUFU.EX2 R16, R16 ;  /* 0x0000001000107308 */ /* 0x000e620000000800 */
[----:B------:R-:W-:Y:S01]  /*2990*/  FFMA.RM R5, R24, R5, 12582913 ;  /* 0x4b40000118057423 */ /* 0x000fe20000004005 */
[----:B------:R-:W-:Y:S01]  /*29a0*/  FFMA R22, R11, 1.4426950216293334961, -R22 ;  /* 0x3fb8aa3b0b167823 */ /* 0x000fe20000000816 */
[----:B------:R-:W-:Y:S01]  /*29b0*/  SHF.L.U32 R14, R14, 0x17, RZ ;  /* 0x000000170e0e7819 */ /* 0x000fe200000006ff */
[----:B------:R-:W-:-:S02]  /*29c0*/  IMAD.SHL.U32 R13, R12, 0x800000, RZ ;  /* 0x008000000c0d7824 */ /* 0x000fc400078e00ff */
[----:B------:R-:W-:Y:S01]  /*29d0*/  FADD R20, R5, -12583039 ;  /* 0xcb40007f05147421 */ /* 0x000fe20000000000 */
[----:B------:R-:W-:Y:S01]  /*29e0*/  FFMA R22, R11, 1.925963033500011079e-08, R22 ;  /* 0x32a570600b167823 */ /* 0x000fe20000000016 */
[----:B------:R-:W-:Y:S01]  /*29f0*/  SHF.L.U32 R11, R10, 0x17, RZ ;  /* 0x000000170a0b7819 */ /* 0x000fe200000006ff */
[----:B------:R-:W3:Y:S01]  /*2a00*/  MUFU.EX2 R4, R4 ;  /* 0x0000000400047308 */ /* 0x000ee20000000800 */
[----:B------:R-:W-:Y:S01]  /*2a10*/  FFMA R20, R17, 1.4426950216293334961, -R20 ;  /* 0x3fb8aa3b11147823 */ /* 0x000fe20000000814 */
[----:B------:R-:W-:Y:S02]  /*2a20*/  SHF.L.U32 R5, R5, 0x17, RZ ;  /* 0x0000001705057819 */ /* 0x000fe400000006ff */
[----:B--2---:R-:W-:Y:S01]  /*2a30*/  LOP3.LUT R10, R19, 0x7ffffffc, RZ, 0xc0, !PT ;  /* 0x7ffffffc130a7812 */ /* 0x004fe200078ec0ff */
[----:B------:R-:W-:-:S03]  /*2a40*/  FFMA R20, R17, 1.925963033500011079e-08, R20 ;  /* 0x32a5706011147823 */ /* 0x000fc60000000014 */
[----:B------:R-:W2:Y:S01]  /*2a50*/  MUFU.EX2 R21, R22 ;  /* 0x0000001600157308 */ /* 0x000ea20000000800 */
[----:B-1----:R-:W-:Y:S01]  /*2a60*/  FMUL R11, R11, R16 ;  /* 0x000000100b0b7220 */ /* 0x002fe20000400000 */
[----:B------:R-:W-:-:S03]  /*2a70*/  ISETP.NE.AND P0, PT, R3, R10, PT ;  /* 0x0000000a0300720c */ /* 0x000fc60003f05270 */
[----:B------:R-:W-:Y:S01]  /*2a80*/  FADD R15, R11, R15 ;  /* 0x0000000f0b0f7221 */ /* 0x000fe20000000000 */
[----:B------:R4:W-:Y:S02]  /*2a90*/  STS [R2], R11 ;  /* 0x0000000b02007388 */ /* 0x0009e40000000800 */
[----:B------:R-:W1:Y:S01]  /*2aa0*/  MUFU.EX2 R20, R20 ;  /* 0x0000001400147308 */ /* 0x000e620000000800 */
[----:B---3--:R-:W-:-:S04]  /*2ab0*/  FMUL R4, R13, R4 ;  /* 0x000000040d047220 */ /* 0x008fc80000400000 */
[----:B------:R-:W-:Y:S01]  /*2ac0*/  FADD R15, R15, R4 ;  /* 0x000000040f0f7221 */ /* 0x000fe20000000000 */
[----:B------:R4:W-:Y:S01]  /*2ad0*/  STS [R2+0x4], R4 ;  /* 0x0000040402007388 */ /* 0x0009e20000000800 */
[----:B--2---:R-:W-:-:S04]  /*2ae0*/  FMUL R14, R14, R21 ;  /* 0x000000150e0e7220 */ /* 0x004fc80000400000 */
[----:B------:R-:W-:Y:S01]  /*2af0*/  FADD R15, R15, R14 ;  /* 0x0000000e0f0f7221 */ /* 0x000fe20000000000 */
[----:B------:R4:W-:Y:S01]  /*2b00*/  STS [R2+0x8], R14 ;  /* 0x0000080e02007388 */ /* 0x0009e20000000800 */
[----:B-1----:R-:W-:-:S04]  /*2b10*/  FMUL R5, R5, R20 ;  /* 0x0000001405057220 */ /* 0x002fc80000400000 */
[----:B------:R-:W-:Y:S01]  /*2b20*/  FADD R15, R15, R5 ;  /* 0x000000050f0f7221 */ /* 0x000fe20000000000 */
[----:B------:R4:W-:Y:S01]  /*2b30*/  STS [R2+0xc], R5 ;  /* 0x00000c0502007388 */ /* 0x0009e20000000800 */
[----:B------:R-:W-:Y:S05]  /*2b40*/  @P0 BRA `(.L_x_99) ;  /* 0xfffffffc00240947 */ /* 0x000fea000383ffff */
[----:B------:R-:W-:-:S07]  /*2b50*/  MOV R3, R10 ;  /* 0x0000000a00037202 */ /* 0x000fce0000000f00 */
.L_x_98:
[----:B------:R-:W-:-:S09]  /*2b60*/  UISETP.NE.AND UP0, UPT, UR31, URZ, UPT ;  /* 0x000000ff1f00728c */ /* 0x000fd2000bf05270 */
[----:B------:R-:W-:Y:S05]  /*2b70*/  BRA.U !UP0, `(.L_x_97) ;  /* 0x0000000108bc7547 */ /* 0x000fea000b800000 */
[----:B------:R-:W-:Y:S02]  /*2b80*/  UISETP.NE.AND UP0, UPT, UR35, URZ, UPT ;  /* 0x000000ff2300728c */ /* 0x000fe4000bf05270 */
[----:B------:R-:W-:-:S07]  /*2b90*/  UISETP.NE.AND UP1, UPT, UR33, URZ, UPT ;  /* 0x000000ff2100728c */ /* 0x000fce000bf25270 */
[----:B------:R-:W-:Y:S05]  /*2ba0*/  BRA.U !UP0, `(.L_x_100) ;  /* 0x0000000108707547 */ /* 0x000fea000b800000 */
[C---:B----4-:R-:W-:Y:S01]  /*2bb0*/  LEA R2, R3.reuse, R18, 0x2 ;  /* 0x0000001203027211 */ /* 0x050fe200078e10ff */
[----:B------:R-:W-:Y:S02]  /*2bc0*/  HFMA2 R13, -RZ, RZ, 3.7421875, 0 ;  /* 0x437c0000ff0d7431 */ /* 0x000fe400000001ff */
[----:B------:R-:W-:Y:S01]  /*2bd0*/  IMAD.MOV.U32 R12, RZ, RZ, 0x3bbb989d ;  /* 0x3bbb989dff0c7424 */ /* 0x000fe200078e00ff */
[----:B------:R-:W-:Y:S01]  /*2be0*/  IADD3 R3, PT, PT, R3, 0x2, RZ ;  /* 0x0000000203037810 */ /* 0x000fe20007ffe0ff */
[----:B------:R-:W1:Y:S04]  /*2bf0*/  LDS R5, [R2] ;  /* 0x0000000002057984 */ /* 0x000e680000000800 */
[----:B------:R-:W2:Y:S01]  /*2c00*/  LDS R11, [R2+0x4] ;  /* 0x00000400020b7984 */ /* 0x000ea20000000800 */
[--C-:B-1----:R-:W-:Y:S01]  /*2c10*/  FADD R5, R5, -R0.reuse ;  /* 0x8000000005057221 */ /* 0x102fe20000000000 */
[----:B--2---:R-:W-:-:S03]  /*2c20*/  FADD R11, R11, -R0 ;  /* 0x800000000b0b7221 */ /* 0x004fc60000000000 */
        /* <DEDUP_REMOVED lines=11> */
[----:B------:R-:W-:-:S02]  /*2ce0*/  FFMA R14, R11, 1.925963033500011079e-08, R14 ;  /* 0x32a570600b0e7823 */ /* 0x000fc4000000000e */
[----:B------:R-:W1:Y:S08]  /*2cf0*/  MUFU.EX2 R5, R10 ;  /* 0x0000000a00057308 */ /* 0x000e700000000800 */
[----:B------:R-:W2:Y:S01]  /*2d00*/  MUFU.EX2 R11, R14 ;  /* 0x0000000e000b7308 */ /* 0x000ea20000000800 */
[----:B-1----:R-:W-:-:S04]  /*2d10*/  FMUL R4, R4, R5 ;  /* 0x0000000504047220 */ /* 0x002fc80000400000 */
[----:B------:R-:W-:Y:S01]  /*2d20*/  FADD R15, R15, R4 ;  /* 0x000000040f0f7221 */ /* 0x000fe20000000000 */
[----:B------:R3:W-:Y:S01]  /*2d30*/  STS [R2], R4 ;  /* 0x0000000402007388 */ /* 0x0007e20000000800 */
[----:B--2---:R-:W-:-:S04]  /*2d40*/  FMUL R11, R12, R11 ;  /* 0x0000000b0c0b7220 */ /* 0x004fc80000400000 */
[----:B------:R-:W-:Y:S01]  /*2d50*/  FADD R15, R15, R11 ;  /* 0x0000000b0f0f7221 */ /* 0x000fe20000000000 */
[----:B------:R3:W-:Y:S06]  /*2d60*/  STS [R2+0x4], R11 ;  /* 0x0000040b02007388 */ /* 0x0007ec0000000800 */
.L_x_100:
[----:B------:R-:W-:Y:S05]  /*2d70*/  BRA.U !UP1, `(.L_x_97) ;  /* 0x00000001093c7547 */ /* 0x000fea000b800000 */
[----:B------:R-:W-:Y:S01]  /*2d80*/  LEA R3, R3, R18, 0x2 ;  /* 0x0000001203037211 */ /* 0x000fe200078e10ff */
[----:B---34-:R-:W-:Y:S01]  /*2d90*/  IMAD.MOV.U32 R11, RZ, RZ, 0x437c0000 ;  /* 0x437c0000ff0b7424 */ /* 0x018fe200078e00ff */
[----:B------:R-:W-:-:S03]  /*2da0*/  MOV R2, 0x3bbb989d ;  /* 0x3bbb989d00027802 */ /* 0x000fc60000000f00 */
        /* <DEDUP_REMOVED lines=8> */
[----:B------:R-:W1:Y:S02]  /*2e30*/  MUFU.EX2 R5, R4 ;  /* 0x0000000400057308 */ /* 0x000e640000000800 */
[----:B-1----:R-:W-:-:S04]  /*2e40*/  FMUL R2, R2, R5 ;  /* 0x0000000502027220 */ /* 0x002fc80000400000 */
[----:B------:R-:W-:Y:S01]  /*2e50*/  FADD R15, R15, R2 ;  /* 0x000000020f0f7221 */ /* 0x000fe20000000000 */
[----:B------:R2:W-:Y:S06]  /*2e60*/  STS [R3], R2 ;  /* 0x0000000203007388 */ /* 0x0005ec0000000800 */
.L_x_97:
[----:B------:R-:W5:Y:S08]  /*2e70*/  LDC R12, c[0x0][0x3ac] ;  /* 0x0000eb00ff0c7b82 */ /* 0x000f700000000800 */
[----:B------:R-:W0:Y:S08]  /*2e80*/  LDC.64 R16, c[0x0][0x388] ;  /* 0x0000e200ff107b82 */ /* 0x000e300000000a00 */
[----:B---34-:R-:W3:Y:S01]  /*2e90*/  LDC.64 R4, c[0x0][0x3c8] ;  /* 0x0000f200ff047b82 */ /* 0x018ee20000000a00 */
[----:B-----5:R-:W-:-:S07]  /*2ea0*/  IMAD R12, R12, UR7, R9 ;  /* 0x000000070c0c7c24 */ /* 0x020fce000f8e0209 */
[----:B--2---:R-:W2:Y:S01]  /*2eb0*/  LDC.64 R2, c[0x0][0x3c0] ;  /* 0x0000f000ff027b82 */ /* 0x004ea20000000a00 */
[----:B0-----:R-:W-:-:S04]  /*2ec0*/  IMAD R11, R16, UR38, R12 ;  /* 0x00000026100b7c24 */ /* 0x001fc8000f8e020c */
[----:B---3--:R-:W-:-:S05]  /*2ed0*/  IMAD.WIDE R4, R11, 0x4, R4 ;  /* 0x000000040b047825 */ /* 0x008fca00078e0204 */
[----:B------:R-:W1:Y:S01]  /*2ee0*/  LDG.E R13, desc[UR18][R4.64] ;  /* 0x00000012040d7981 */ /* 0x000e62000c1e1900 */
[----:B--2---:R-:W-:-:S05]  /*2ef0*/  IMAD.WIDE R2, R11, 0x4, R2 ;  /* 0x000000040b027825 */ /* 0x004fca00078e0202 */
[----:B------:R-:W2:Y:S01]  /*2f00*/  LDG.E R10, desc[UR18][R2.64] ;  /* 0x00000012020a7981 */ /* 0x000ea2000c1e1900 */
[----:B------:R-:W-:Y:S01]  /*2f10*/  HFMA2 R19, -RZ, RZ, 0.96630859375, -0.0022525787353515625 ;  /* 0x3bbb989dff137431 */ /* 0x000fe200000001ff */
[----:B------:R-:W-:Y:S02]  /*2f20*/  MOV R20, 0x437c0000 ;  /* 0x437c000000147802 */ /* 0x000fe40000000f00 */
[----:B------:R-:W-:Y:S02]  /*2f30*/  ISETP.GT.AND P0, PT, R17, RZ, PT ;  /* 0x000000ff1100720c */ /* 0x000fe40003f04270 */
        /* <DEDUP_REMOVED lines=8> */
[----:B------:R-:W-:Y:S01]  /*2fc0*/  FADD R21, R19, -12583039 ;  /* 0xcb40007f13157421 */ /* 0x000fe20000000000 */
[----:B------:R-:W-:Y:S02]  /*2fd0*/  SHF.L.U32 R14, R14, 0x17, RZ ;  /* 0x000000170e0e7819 */ /* 0x000fe400000006ff */
[----:B------:R-:W-:Y:S01]  /*2fe0*/  FFMA R0, R13, 1.4426950216293334961, -R0 ;  /* 0x3fb8aa3b0d007823 */ /* 0x000fe20000000800 */
[----:B------:R-:W-:-:S03]  /*2ff0*/  FFMA R21, R16, 1.4426950216293334961, -R21 ;  /* 0x3fb8aa3b10157823 */ /* 0x000fc60000000815 */
[----:B------:R-:W-:Y:S01]  /*3000*/  FFMA R0, R13, 1.925963033500011079e-08, R0 ;  /* 0x32a570600d007823 */ /* 0x000fe20000000000 */
[----:B------:R-:W-:Y:S01]  /*3010*/  FFMA R21, R16, 1.925963033500011079e-08, R21 ;  /* 0x32a5706010157823 */ /* 0x000fe20000000015 */
[----:B------:R-:W-:Y:S02]  /*3020*/  SHF.L.U32 R16, R19, 0x17, RZ ;  /* 0x0000001713107819 */ /* 0x000fe400000006ff */
[----:B------:R-:W0:Y:S08]  /*3030*/  MUFU.EX2 R13, R0 ;  /* 0x00000000000d7308 */ /* 0x000e300000000800 */
[----:B------:R-:W1:Y:S01]  /*3040*/  MUFU.EX2 R21, R21 ;  /* 0x0000001500157308 */ /* 0x000e620000000800 */
[----:B0-----:R-:W-:-:S04]  /*3050*/  FMUL R19, R14, R13 ;  /* 0x0000000d0e137220 */ /* 0x001fc80000400000 */
[----:B--2---:R-:W-:Y:S01]  /*3060*/  FMUL R10, R10, R19 ;  /* 0x000000130a0a7220 */ /* 0x004fe20000400000 */
[----:B-1----:R-:W-:-:S04]  /*3070*/  FMUL R13, R16, R21 ;  /* 0x00000015100d7220 */ /* 0x002fc80000400000 */
[----:B------:R-:W-:Y:S01]  /*3080*/  FFMA R15, R13, R15, R10 ;  /* 0x0000000f0d0f7223 */ /* 0x000fe2000000000a */
[----:B------:R-:W-:Y:S06]  /*3090*/  @!P0 BRA `(.L_x_101) ;  /* 0x0000001000988947 */ /* 0x000fec0003800000 */
[----:B------:R-:W-:Y:S01]  /*30a0*/  IADD3 R0, PT, PT, R15, 0x1800000, RZ ;  /* 0x018000000f007810 */ /* 0x000fe20007ffe0ff */
[----:B------:R-:W-:-:S03]  /*30b0*/  IMAD R12, R12, R17, UR15 ;  /* 0x0000000f0c0c7e24 */ /* 0x000fc6000f8e0211 */
[----:B------:R-:W-:-:S04]  /*30c0*/  LOP3.LUT R0, R0, 0x7f800000, RZ, 0xc0, !PT ;  /* 0x7f80000000007812 */ /* 0x000fc800078ec0ff */
[----:B------:R-:W-:-:S13]  /*30d0*/  ISETP.GT.U32.AND P0, PT, R0, 0x1ffffff, PT ;  /* 0x01ffffff0000780c */ /* 0x000fda0003f04070 */
[----:B------:R-:W-:Y:S05]  /*30e0*/  @P0 BRA `(.L_x_102) ;  /* 0x0000000000140947 */ /* 0x000fea0003800000 */
[----:B------:R-:W-:Y:S01]  /*30f0*/  IMAD.MOV.U32 R0, RZ, RZ, R15 ;  /* 0x000000ffff007224 */ /* 0x000fe200078e000f */
[----:B------:R-:W-:-:S07]  /*3100*/  MOV R14, 0x3120 ;  /* 0x00003120000e7802 */ /* 0x000fce0000000f00 */
[----:B------:R-:W-:Y:S05]  /*3110*/  CALL.REL.NOINC `($__internal_2_$__cuda_sm20_rcp_rn_f32_slowpath) ;  /* 0x0000001c00347944 */ /* 0x000fea0003c00000 */
[----:B------:R-:W-:Y:S01]  /*3120*/  MOV R14, R0 ;  /* 0x00000000000e7202 */ /* 0x000fe20000000f00 */
[----:B------:R-:W-:Y:S06]  /*3130*/  BRA `(.L_x_103) ;  /* 0x0000000000107947 */ /* 0x000fec0003800000 */
.L_x_102:
[----:B------:R-:W0:Y:S02]  /*3140*/  MUFU.RCP R14, R15 ;  /* 0x0000000f000e7308 */ /* 0x000e240000001000 */
[----:B0-----:R-:W-:-:S04]  /*3150*/  FFMA R0, R14, R15, -1 ;  /* 0xbf8000000e007423 */ /* 0x001fc8000000000f */
[----:B------:R-:W-:-:S04]  /*3160*/  FADD.FTZ R17, -R0, -RZ ;  /* 0x800000ff00117221 */ /* 0x000fc80000010100 */
[----:B------:R-:W-:-:S07]  /*3170*/  FFMA R14, R14, R17, R14 ;  /* 0x000000110e0e7223 */ /* 0x000fce000000000e */
.L_x_103:
[----:B------:R-:W-:Y:S05]  /*3180*/  BRA.U !UP2, `(.L_x_104) ;  /* 0x000000050ab07547 */ /* 0x000fea000b800000 */
[----:B------:R-:W-:-:S05]  /*3190*/  UMOV UR8, URZ ;  /* 0x000000ff00087c82 */ /* 0x000fca0008000000 */
.L_x_110:
[----:B------:R-:W-:Y:S01]  /*31a0*/  UISETP.GE.U32.AND UP0, UPT, UR32, 0x7, UPT ;  /* 0x000000072000788c */ /* 0x000fe2000bf06070 */
[----:B------:R-:W-:Y:S01]  /*31b0*/  HFMA2 R20, -RZ, RZ, 0, 0 ;  /* 0x00000000ff147431 */ /* 0x000fe200000001ff */
[----:B0-----:R-:W-:-:S07]  /*31c0*/  MOV R17, RZ ;  /* 0x000000ff00117202 */ /* 0x001fce0000000f00 */
[----:B------:R-:W-:Y:S05]  /*31d0*/  BRA.U !UP0, `(.L_x_105) ;  /* 0x0000000108a47547 */ /* 0x000fea000b800000 */
[----:B------:R-:W0:Y:S01]  /*31e0*/  LDC R0, c[0x0][0x38c] ;  /* 0x0000e300ff007b82 */ /* 0x000e220000000800 */
[----:B------:R-:W-:Y:S02]  /*31f0*/  MOV R20, RZ ;  /* 0x000000ff00147202 */ /* 0x000fe40000000f00 */
[----:B------:R-:W-:-:S07]  /*3200*/  MOV R17, RZ ;  /* 0x000000ff00117202 */ /* 0x000fce0000000f00 */
.L_x_106:
[C---:B0-----:R-:W-:Y:S01]  /*3210*/  IMAD R19, R17.reuse, R0, UR8 ;  /* 0x0000000811137e24 */ /* 0x041fe2000f8e0200 */
[C---:B------:R-:W-:Y:S01]  /*3220*/  LEA R16, R17.reuse, R18, 0x2 ;  /* 0x0000001211107211 */ /* 0x040fe200078e10ff */
[----:B------:R-:W-:-:S03]  /*3230*/  VIADD R17, R17, 0x8 ;  /* 0x0000000811117836 */ /* 0x000fc60000000000 */
[----:B------:R-:W-:Y:S01]  /*3240*/  LEA R23, R19, UR24, 0x2 ;  /* 0x0000001813177c11 */ /* 0x000fe2000f8e10ff */
[----:B------:R-:W-:Y:S01]  /*3250*/  LDS R21, [R16] ;  /* 0x0000000010157984 */ /* 0x000fe20000000800 */
[----:B------:R-:W-:-:S03]  /*3260*/  ISETP.NE.AND P0, PT, R17, UR34, PT ;  /* 0x0000002211007c0c */ /* 0x000fc6000bf05270 */
[----:B------:R-:W0:Y:S01]  /*3270*/  LDS R24, [R23] ;  /* 0x0000000017187984 */ /* 0x000e220000000800 */
[----:B------:R-:W-:-:S03]  /*3280*/  IMAD R25, R0, 0x4, R23 ;  /* 0x0000000400197824 */ /* 0x000fc600078e0217 */
[----:B------:R-:W-:Y:S02]  /*3290*/  LDS R19, [R16+0x4] ;  /* 0x0000040010137984 */ /* 0x000fe40000000800 */
[C---:B------:R-:W-:Y:S02]  /*32a0*/  LEA R27, R0.reuse, R25, 0x2 ;  /* 0x00000019001b7211 */ /* 0x040fe400078e10ff */
[----:B------:R1:W2:Y:S02]  /*32b0*/  LDS R22, [R25] ;  /* 0x0000000019167984 */ /* 0x0002a40000000800 */
[C---:B------:R-:W-:Y:S02]  /*32c0*/  LEA R29, R0.reuse, R27, 0x2 ;  /* 0x0000001b001d7211 */ /* 0x040fe400078e10ff */
[----:B------:R-:W-:Y:S02]  /*32d0*/  LDS R26, [R16+0x8] ;  /* 0x00000800101a7984 */ /* 0x000fe40000000800 */
[----:B------:R-:W-:-:S02]  /*32e0*/  LEA R28, R0, R29, 0x2 ;  /* 0x0000001d001c7211 */ /* 0x000fc400078e10ff */
[----:B------:R-:W3:Y:S02]  /*32f0*/  LDS R27, [R27] ;  /* 0x000000001b1b7984 */ /* 0x000ee40000000800 */
[----:B-1----:R-:W-:-:S04]  /*3300*/  LEA R25, R0, R28, 0x2 ;  /* 0x0000001c00197211 */ /* 0x002fc800078e10ff */
[----:B------:R-:W-:Y:S02]  /*3310*/  LEA R23, R0, R25, 0x2 ;  /* 0x0000001900177211 */ /* 0x000fe400078e10ff */
[----:B------:R-:W-:Y:S01]  /*3320*/  LDS R25, [R25] ;  /* 0x0000000019197984 */ /* 0x000fe20000000800 */
[----:B0-----:R-:W-:-:S03]  /*3330*/  FFMA R24, R21, R24, R20 ;  /* 0x0000001815187223 */ /* 0x001fc60000000014 */
[----:B------:R-:W-:Y:S04]  /*3340*/  LDS R21, [R16+0xc] ;  /* 0x00000c0010157984 */ /* 0x000fe80000000800 */
[----:B------:R-:W0:Y:S01]  /*3350*/  LDS R20, [R29] ;  /* 0x000000001d147984 */ /* 0x000e220000000800 */
[----:B--2---:R-:W-:-:S03]  /*3360*/  FFMA R19, R19, R22, R24 ;  /* 0x0000001613137223 */ /* 0x004fc60000000018 */
[----:B------:R-:W-:Y:S04]  /*3370*/  LDS R22, [R16+0x14] ;  /* 0x0000140010167984 */ /* 0x000fe80000000800 */
[----:B------:R-:W-:Y:S01]  /*3380*/  LDS R24, [R16+0x18] ;  /* 0x0000180010187984 */ /* 0x000fe20000000800 */
[----:B---3--:R-:W-:Y:S01]  /*3390*/  FFMA R26, R26, R27, R19 ;  /* 0x0000001b1a1a7223 */ /* 0x008fe20000000013 */
[----:B------:R-:W-:Y:S02]  /*33a0*/  LEA R27, R0, R23, 0x2 ;  /* 0x00000017001b7211 */ /* 0x000fe400078e10ff */
[----:B------:R-:W-:Y:S04]  /*33b0*/  LDS R19, [R16+0x10] ;  /* 0x0000100010137984 */ /* 0x000fe80000000800 */
[----:B------:R-:W-:Y:S01]  /*33c0*/  LDS R27, [R27] ;  /* 0x000000001b1b7984 */ /* 0x000fe20000000800 */
[----:B0-----:R-:W-:-:S03]  /*33d0*/  FFMA R20, R21, R20, R26 ;  /* 0x0000001415147223 */ /* 0x001fc6000000001a */
[----:B------:R-:W0:Y:S04]  /*33e0*/  LDS R26, [R28] ;  /* 0x000000001c1a7984 */ /* 0x000e280000000800 */
[----:B------:R-:W1:Y:S04]  /*33f0*/  LDS R21, [R23] ;  /* 0x0000000017157984 */ /* 0x000e680000000800 */
[----:B------:R-:W2:Y:S01]  /*3400*/  LDS R23, [R16+0x1c] ;  /* 0x00001c0010177984 */ /* 0x000ea20000000800 */
[----:B0-----:R-:W-:-:S04]  /*3410*/  FFMA R19, R19, R26, R20 ;  /* 0x0000001a13137223 */ /* 0x001fc80000000014 */
[----:B------:R-:W-:-:S04]  /*3420*/  FFMA R19, R22, R25, R19 ;  /* 0x0000001916137223 */ /* 0x000fc80000000013 */
[----:B-1----:R-:W-:-:S04]  /*3430*/  FFMA R24, R24, R21, R19 ;  /* 0x0000001518187223 */ /* 0x002fc80000000013 */
[----:B--2---:R-:W-:Y:S01]  /*3440*/  FFMA R20, R23, R27, R24 ;  /* 0x0000001b17147223 */ /* 0x004fe20000000018 */
[----:B------:R-:W-:Y:S06]  /*3450*/  @P0 BRA `(.L_x_106) ;  /* 0xfffffffc006c0947 */ /* 0x000fec000383ffff */
[----:B------:R-:W-:-:S07]  /*3460*/  MOV R17, UR34 ;  /* 0x0000002200117c02 */ /* 0x000fce0008000f00 */
.L_x_105:
[----:B------:R-:W-:-:S09]  /*3470*/  UISETP.NE.AND UP0, UPT, UR28, URZ, UPT ;  /* 0x000000ff1c00728c */ /* 0x000fd2000bf05270 */
[----:B------:R-:W-:Y:S05]  /*3480*/  BRA.U !UP0, `(.L_x_107) ;  /* 0x0000000108bc7547 */ /* 0x000fea000b800000 */
[----:B------:R-:W-:Y:S02]  /*3490*/  UISETP.GE.U32.AND UP0, UPT, UR36, 0x3, UPT ;  /* 0x000000032400788c */ /* 0x000fe4000bf06070 */
[----:B------:R-:W-:-:S07]  /*34a0*/  UISETP.NE.AND UP1, UPT, UR31, URZ, UPT ;  /* 0x000000ff1f00728c */ /* 0x000fce000bf25270 */
[----:B------:R-:W-:Y:S05]  /*34b0*/  BRA.U !UP0, `(.L_x_108) ;  /* 0x0000000108507547 */ /* 0x000fea000b800000 */
[----:B------:R-:W0:Y:S01]  /*34c0*/  LDC R24, c[0x0][0x38c] ;  /* 0x0000e300ff187b82 */ /* 0x000e220000000800 */
[----:B------:R-:W-:-:S05]  /*34d0*/  LEA R16, R17, R18, 0x2 ;  /* 0x0000001211107211 */ /* 0x000fca00078e10ff */
[----:B------:R-:W-:Y:S04]  /*34e0*/  LDS R19, [R16] ;  /* 0x0000000010137984 */ /* 0x000fe80000000800 */
[----:B------:R-:W-:Y:S04]  /*34f0*/  LDS R25, [R16+0x8] ;  /* 0x0000080010197984 */ /* 0x000fe80000000800 */
[----:B------:R-:W-:Y:S01]  /*3500*/  LDS R27, [R16+0xc] ;  /* 0x00000c00101b7984 */ /* 0x000fe20000000800 */
[C---:B0-----:R-:W-:Y:S01]  /*3510*/  IMAD R0, R17.reuse, R24, UR8 ;  /* 0x0000000811007e24 */ /* 0x041fe2000f8e0218 */
[----:B------:R-:W-:-:S04]  /*3520*/  IADD3 R17, PT, PT, R17, 0x4, RZ ;  /* 0x0000000411117810 */ /* 0x000fc80007ffe0ff */
[----:B------:R-:W-:Y:S02]  /*3530*/  LEA R21, R0, UR24, 0x2 ;  /* 0x0000001800157c11 */ /* 0x000fe4000f8e10ff */
[----:B------:R-:W-:Y:S02]  /*3540*/  LDS R0, [R16+0x4] ;  /* 0x0000040010007984 */ /* 0x000fe40000000800 */
[C---:B------:R-:W-:Y:S02]  /*3550*/  LEA R23, R24.reuse, R21, 0x2 ;  /* 0x0000001518177211 */ /* 0x040fe400078e10ff */
[----:B------:R-:W0:Y:S02]  /*3560*/  LDS R21, [R21] ;  /* 0x0000000015157984 */ /* 0x000e240000000800 */
[C---:B------:R-:W-:Y:S02]  /*3570*/  LEA R22, R24.reuse, R23, 0x2 ;  /* 0x0000001718167211 */ /* 0x040fe400078e10ff */
[----:B------:R-:W1:Y:S02]  /*3580*/  LDS R23, [R23] ;  /* 0x0000000017177984 */ /* 0x000e640000000800 */
[----:B------:R-:W-:-:S02]  /*3590*/  LEA R24, R24, R22, 0x2 ;  /* 0x0000001618187211 */ /* 0x000fc400078e10ff */
[----:B------:R-:W2:Y:S04]  /*35a0*/  LDS R22, [R22] ;  /* 0x0000000016167984 */ /* 0x000ea80000000800 */
[----:B------:R-:W3:Y:S01]  /*35b0*/  LDS R24, [R24] ;  /* 0x0000000018187984 */ /* 0x000ee20000000800 */
[----:B0-----:R-:W-:-:S04]  /*35c0*/  FFMA R19, R19, R21, R20 ;  /* 0x0000001513137223 */ /* 0x001fc80000000014 */
[----:B-1----:R-:W-:-:S04]  /*35d0*/  FFMA R0, R0, R23, R19 ;  /* 0x0000001700007223 */ /* 0x002fc80000000013 */
[----:B--2---:R-:W-:-:S04]  /*35e0*/  FFMA R0, R25, R22, R0 ;  /* 0x0000001619007223 */ /* 0x004fc80000000000 */
[----:B---3--:R-:W-:-:S07]  /*35f0*/  FFMA R20, R27, R24, R0 ;  /* 0x000000181b147223 */ /* 0x008fce0000000000 */
.L_x_108:
[----:B------:R-:W-:Y:S05]  /*3600*/  BRA.U !UP1, `(.L_x_107) ;  /* 0x00000001095c7547 */ /* 0x000fea000b800000 */
[----:B------:R-:W-:Y:S02]  /*3610*/  UISETP.NE.AND UP0, UPT, UR35, URZ, UPT ;  /* 0x000000ff2300728c */ /* 0x000fe4000bf05270 */
[----:B------:R-:W-:-:S07]  /*3620*/  UISETP.NE.AND UP1, UPT, UR33, URZ, UPT ;  /* 0x000000ff2100728c */ /* 0x000fce000bf25270 */
[----:B------:R-:W-:Y:S05]  /*3630*/  BRA.U !UP0, `(.L_x_109) ;  /* 0x0000000108307547 */ /* 0x000fea000b800000 */
[----:B------:R-:W0:Y:S01]  /*3640*/  LDC R16, c[0x0][0x38c] ;  /* 0x0000e300ff107b82 */ /* 0x000e220000000800 */
[C---:B------:R-:W-:Y:S02]  /*3650*/  IMAD R0, R17.reuse, 0x4, R18 ;  /* 0x0000000411007824 */ /* 0x040fe400078e0212 */
[C---:B0-----:R-:W-:Y:S01]  /*3660*/  IMAD R19, R17.reuse, R16, UR8 ;  /* 0x0000000811137e24 */ /* 0x041fe2000f8e0210 */
[----:B------:R-:W-:-:S04]  /*3670*/  IADD3 R17, PT, PT, R17, 0x2, RZ ;  /* 0x0000000211117810 */ /* 0x000fc80007ffe0ff */
[----:B------:R-:W-:Y:S02]  /*3680*/  LEA R21, R19, UR24, 0x2 ;  /* 0x0000001813157c11 */ /* 0x000fe4000f8e10ff */
[----:B------:R-:W-:Y:S02]  /*3690*/  LDS R19, [R0] ;  /* 0x0000000000137984 */ /* 0x000fe40000000800 */
[----:B------:R-:W-:Y:S02]  /*36a0*/  LEA R22, R16, R21, 0x2 ;  /* 0x0000001510167211 */ /* 0x000fe400078e10ff */
[----:B------:R-:W0:Y:S04]  /*36b0*/  LDS R21, [R21] ;  /* 0x0000000015157984 */ /* 0x000e280000000800 */
[----:B------:R-:W-:Y:S04]  /*36c0*/  LDS R16, [R0+0x4] ;  /* 0x0000040000107984 */ /* 0x000fe80000000800 */
[----:B------:R-:W1:Y:S01]  /*36d0*/  LDS R22, [R22] ;  /* 0x0000000016167984 */ /* 0x000e620000000800 */
[----:B0-----:R-:W-:-:S04]  /*36e0*/  FFMA R19, R19, R21, R20 ;  /* 0x0000001513137223 */ /* 0x001fc80000000014 */
[----:B-1----:R-:W-:-:S07]  /*36f0*/  FFMA R20, R16, R22, R19 ;  /* 0x0000001610147223 */ /* 0x002fce0000000013 */
.L_x_109:
[----:B------:R-:W-:Y:S05]  /*3700*/  BRA.U !UP1, `(.L_x_107) ;  /* 0x00000001091c7547 */ /* 0x000fea000b800000 */
[----:B------:R-:W0:Y:S02]  /*3710*/  LDC R0, c[0x0][0x38c] ;  /* 0x0000e300ff007b82 */ /* 0x000e240000000800 */
[C---:B0-----:R-:W-:Y:S01]  /*3720*/  IMAD R0, R17.reuse, R0, UR8 ;  /* 0x0000000811007e24 */ /* 0x041fe2000f8e0200 */
[----:B------:R-:W-:-:S04]  /*3730*/  LEA R17, R17, R18, 0x2 ;  /* 0x0000001211117211 */ /* 0x000fc800078e10ff */
[----:B------:R-:W-:Y:S02]  /*3740*/  LEA R0, R0, UR24, 0x2 ;  /* 0x0000001800007c11 */ /* 0x000fe4000f8e10ff */
[----:B------:R-:W-:Y:S04]  /*3750*/  LDS R17, [R17] ;  /* 0x0000000011117984 */ /* 0x000fe80000000800 */
[----:B------:R-:W0:Y:S02]  /*3760*/  LDS R0, [R0] ;  /* 0x0000000000007984 */ /* 0x000e240000000800 */
[----:B0-----:R-:W-:-:S07]  /*3770*/  FFMA R20, R17, R0, R20 ;  /* 0x0000000011147223 */ /* 0x001fce0000000014 */
.L_x_107:
        /* <DEDUP_REMOVED lines=13> */
.L_x_104:
[----:B------:R-:W-:Y:S01]  /*3850*/  MOV R0, UR25 ;  /* 0x0000001900007c02 */ /* 0x000fe20008000f00 */
[----:B------:R-:W-:-:S03]  /*3860*/  HFMA2 R19, -RZ, RZ, 0, 0 ;  /* 0x00000000ff137431 */ /* 0x000fc600000001ff */
[----:B------:R-:W-:-:S13]  /*3870*/  ISETP.GE.U32.AND P0, PT, R0, 0xf, PT ;  /* 0x0000000f0000780c */ /* 0x000fda0003f06070 */
[----:B------:R-:W-:Y:S05]  /*3880*/  @!P0 BRA `(.L_x_111) ;  /* 0x0000000400288947 */ /* 0x000fea0003800000 */
[----:B------:R-:W-:Y:S01]  /*3890*/  FMUL R19, RZ, R13 ;  /* 0x0000000dff137220 */ /* 0x000fe20000400000 */
[----:B------:R-:W-:-:S06]  /*38a0*/  UMOV UR8, URZ ;  /* 0x000000ff00087c82 */ /* 0x000fcc0008000000 */
.L_x_112:
[----:B------:R-:W0:Y:S01]  /*38b0*/  LDC.64 R16, c[0x0][0x3b8] ;  /* 0x0000ee00ff107b82 */ /* 0x000e220000000a00 */
        /* <DEDUP_REMOVED lines=8> */
[----:B------:R-:W5:Y:S01]  /*3940*/  LDG.E R24, desc[UR18][R16.64+0x18] ;  /* 0x0000181210187981 */ /* 0x000f62000c1e1900 */
[----:B--2---:R-:W-:-:S03]  /*3950*/  FFMA R25, R10, R18, R19 ;  /* 0x000000120a197223 */ /* 0x004fc60000000013 */
[----:B------:R-:W2:Y:S01]  /*3960*/  LDG.E R18, desc[UR18][R16.64+0x1c] ;  /* 0x00001c1210127981 */ /* 0x000ea2000c1e1900 */
[C-C-:B---3--:R-:W-:Y:S01]  /*3970*/  FFMA R27, R10.reuse, R20, R19.reuse ;  /* 0x000000140a1b7223 */ /* 0x148fe20000000013 */
[C-C-:B----4-:R-:W-:Y:S01]  /*3980*/  FFMA R21, R10.reuse, R21, R19.reuse ;  /* 0x000000150a157223 */ /* 0x150fe20000000013 */
[----:B------:R-:W-:Y:S01]  /*3990*/  FMUL R25, R25, R14 ;  /* 0x0000000e19197220 */ /* 0x000fe20000400000 */
[C-C-:B-----5:R-:W-:Y:S01]  /*39a0*/  FFMA R23, R10.reuse, R0, R19.reuse ;  /* 0x000000000a177223 */ /* 0x160fe20000000013 */
[----:B------:R-:W-:Y:S01]  /*39b0*/  FMUL R27, R27, R14 ;  /* 0x0000000e1b1b7220 */ /* 0x000fe20000400000 */
[C-C-:B------:R-:W-:Y:S01]  /*39c0*/  FFMA R28, R10.reuse, R22, R19.reuse ;  /* 0x000000160a1c7223 */ /* 0x140fe20000000013 */
[-C--:B------:R-:W-:Y:S01]  /*39d0*/  FMUL R29, R21, R14.reuse ;  /* 0x0000000e151d7220 */ /* 0x080fe20000400000 */
[----:B------:R-:W-:Y:S01]  /*39e0*/  FMUL R23, R23, R14 ;  /* 0x0000000e17177220 */ /* 0x000fe20000400000 */
[----:B------:R-:W3:Y:S01]  /*39f0*/  LDG.E R20, desc[UR18][R16.64+0x20] ;  /* 0x0000201210147981 */ /* 0x000ee2000c1e1900 */
[----:B------:R-:W-:Y:S01]  /*3a00*/  FFMA R26, R10, R26, R19 ;  /* 0x0000001a0a1a7223 */ /* 0x000fe20000000013 */
[----:B------:R-:W-:-:S02]  /*3a10*/  FMUL R21, R28, R14 ;  /* 0x0000000e1c157220 */ /* 0x000fc40000400000 */
[----:B------:R-:W4:Y:S01]  /*3a20*/  LDG.E R0, desc[UR18][R16.64+0x24] ;  /* 0x0000241210007981 */ /* 0x000f22000c1e1900 */
[----:B------:R-:W-:-:S03]  /*3a30*/  FFMA R24, R10, R24, R19 ;  /* 0x000000180a187223 */ /* 0x000fc60000000013 */
[----:B------:R0:W-:Y:S04]  /*3a40*/  STG.E desc[UR18][R16.64+0x4], R25 ;  /* 0x0000041910007986 */ /* 0x0001e8000c101912 */
[----:B------:R1:W-:Y:S04]  /*3a50*/  STG.E desc[UR18][R16.64+0x8], R27 ;  /* 0x0000081b10007986 */ /* 0x0003e8000c101912 */
[----:B------:R5:W-:Y:S01]  /*3a60*/  STG.E desc[UR18][R16.64], R23 ;  /* 0x0000001710007986 */ /* 0x000be2000c101912 */
[----:B0-----:R-:W-:-:S03]  /*3a70*/  FMUL R25, R26, R14 ;  /* 0x0000000e1a197220 */ /* 0x001fc60000400000 */
[----:B------:R0:W-:Y:S01]  /*3a80*/  STG.E desc[UR18][R16.64+0x10], R21 ;  /* 0x0000101510007986 */ /* 0x0001e2000c101912 */
[----:B-1----:R-:W-:-:S03]  /*3a90*/  FMUL R27, R24, R14 ;  /* 0x0000000e181b7220 */ /* 0x002fc60000400000 */
[----:B------:R-:W4:Y:S04]  /*3aa0*/  LDG.E R22, desc[UR18][R16.64+0x28] ;  /* 0x0000281210167981 */ /* 0x000f28000c1e1900 */
[----:B-----5:R-:W5:Y:S04]  /*3ab0*/  LDG.E R23, desc[UR18][R16.64+0x2c] ;  /* 0x00002c1210177981 */ /* 0x020f68000c1e1900 */
[----:B------:R-:W5:Y:S04]  /*3ac0*/  LDG.E R26, desc[UR18][R16.64+0x30] ;  /* 0x00003012101a7981 */ /* 0x000f68000c1e1900 */
[----:B------:R-:W5:Y:S04]  /*3ad0*/  LDG.E R24, desc[UR18][R16.64+0x34] ;  /* 0x0000341210187981 */ /* 0x000f68000c1e1900 */
[----:B0-----:R-:W5:Y:S04]  /*3ae0*/  LDG.E R21, desc[UR18][R16.64+0x38] ;  /* 0x0000381210157981 */ /* 0x001f68000c1e1900 */
[----:B------:R-:W5:Y:S04]  /*3af0*/  LDG.E R28, desc[UR18][R16.64+0x3c] ;  /* 0x00003c12101c7981 */ /* 0x000f68000c1e1900 */
[----:B------:R3:W-:Y:S04]  /*3b00*/  STG.E desc[UR18][R16.64+0xc], R29 ;  /* 0x00000c1d10007986 */ /* 0x0007e8000c101912 */
[----:B------:R4:W-:Y:S04]  /*3b10*/  STG.E desc[UR18][R16.64+0x14], R25 ;  /* 0x0000141910007986 */ /* 0x0009e8000c101912 */
[----:B------:R0:W-:Y:S01]  /*3b20*/  STG.E desc[UR18][R16.64+0x18], R27 ;  /* 0x0000181b10007986 */ /* 0x0001e2000c101912 */
[----:B------:R-:W-:Y:S01]  /*3b30*/  UIADD3 UR8, UPT, UPT, UR8, 0x10, URZ ;  /* 0x0000001008087890 */ /* 0x000fe2000fffe0ff */
[----:B--2---:R-:W-:-:S04]  /*3b40*/  FFMA R18, R10, R18, R19 ;  /* 0x000000120a127223 */ /* 0x004fc80000000013 */
[----:B------:R-:W-:Y:S01]  /*3b50*/  FMUL R18, R18, R14 ;  /* 0x0000000e12127220 */ /* 0x000fe20000400000 */
[C-C-:B---3--:R-:W-:Y:S01]  /*3b60*/  FFMA R29, R10.reuse, R20, R19.reuse ;  /* 0x000000140a1d7223 */ /* 0x148fe20000000013 */
[----:B----4-:R-:W-:-:S03]  /*3b70*/  FFMA R25, R10, R0, R19 ;  /* 0x000000000a197223 */ /* 0x010fc60000000013 */
[-C--:B------:R-:W-:Y:S01]  /*3b80*/  FMUL R29, R29, R14.reuse ;  /* 0x0000000e1d1d7220 */ /* 0x080fe20000400000 */
[----:B------:R-:W-:-:S04]  /*3b90*/  FMUL R25, R25, R14 ;  /* 0x0000000e19197220 */ /* 0x000fc80000400000 */
[----:B------:R1:W-:Y:S04]  /*3ba0*/  STG.E desc[UR18][R16.64+0x20], R29 ;  /* 0x0000201d10007986 */ /* 0x0003e8000c101912 */
[----:B------:R2:W-:Y:S01]  /*3bb0*/  STG.E desc[UR18][R16.64+0x24], R25 ;  /* 0x0000241910007986 */ /* 0x0005e2000c101912 */
[C-C-:B0-----:R-:W-:Y:S01]  /*3bc0*/  FFMA R27, R10.reuse, R22, R19.reuse ;  /* 0x000000160a1b7223 */ /* 0x141fe20000000013 */
[C-C-:B-----5:R-:W-:Y:S01]  /*3bd0*/  FFMA R23, R10.reuse, R23, R19.reuse ;  /* 0x000000170a177223 */ /* 0x160fe20000000013 */
[C-C-:B------:R-:W-:Y:S01]  /*3be0*/  FFMA R26, R10.reuse, R26, R19.reuse ;  /* 0x0000001a0a1a7223 */ /* 0x140fe20000000013 */
[C-C-:B------:R-:W-:Y:S01]  /*3bf0*/  FFMA R24, R10.reuse, R24, R19.reuse ;  /* 0x000000180a187223 */ /* 0x140fe20000000013 */
[C-C-:B------:R-:W-:Y:S01]  /*3c00*/  FFMA R0, R10.reuse, R21, R19.reuse ;  /* 0x000000150a007223 */ /* 0x140fe20000000013 */
[----:B------:R-:W-:Y:S01]  /*3c10*/  FFMA R28, R10, R28, R19 ;  /* 0x0000001c0a1c7223 */ /* 0x000fe20000000013 */
[-C--:B------:R-:W-:Y:S01]  /*3c20*/  FMUL R27, R27, R14.reuse ;  /* 0x0000000e1b1b7220 */ /* 0x080fe20000400000 */
[-C--:B------:R-:W-:Y:S01]  /*3c30*/  FMUL R23, R23, R14.reuse ;  /* 0x0000000e17177220 */ /* 0x080fe20000400000 */
[-C--:B------:R-:W-:Y:S01]  /*3c40*/  FMUL R21, R26, R14.reuse ;  /* 0x0000000e1a157220 */ /* 0x080fe20000400000 */
[-C--:B------:R-:W-:Y:S01]  /*3c50*/  FMUL R24, R24, R14.reuse ;  /* 0x0000000e18187220 */ /* 0x080fe20000400000 */
[-C--:B-1----:R-:W-:Y:S01]  /*3c60*/  FMUL R29, R0, R14.reuse ;  /* 0x0000000e001d7220 */ /* 0x082fe20000400000 */
[----:B--2---:R-:W-:Y:S01]  /*3c70*/  FMUL R25, R28, R14 ;  /* 0x0000000e1c197220 */ /* 0x004fe20000400000 */
[----:B------:R0:W-:Y:S01]  /*3c80*/  STG.E desc[UR18][R16.64+0x1c], R18 ;  /* 0x00001c1210007986 */ /* 0x0001e2000c101912 */
[----:B------:R-:W-:-:S03]  /*3c90*/  MOV R0, UR8 ;  /* 0x0000000800007c02 */ /* 0x000fc60008000f00 */
[----:B------:R0:W-:Y:S04]  /*3ca0*/  STG.E desc[UR18][R16.64+0x28], R27 ;  /* 0x0000281b10007986 */ /* 0x0001e8000c101912 */
[----:B------:R0:W-:Y:S04]  /*3cb0*/  STG.E desc[UR18][R16.64+0x2c], R23 ;  /* 0x00002c1710007986 */ /* 0x0001e8000c101912 */
[----:B------:R0:W-:Y:S04]  /*3cc0*/  STG.E desc[UR18][R16.64+0x30], R21 ;  /* 0x0000301510007986 */ /* 0x0001e8000c101912 */
[----:B------:R0:W-:Y:S04]  /*3cd0*/  STG.E desc[UR18][R16.64+0x34], R24 ;  /* 0x0000341810007986 */ /* 0x0001e8000c101912 */
[----:B------:R0:W-:Y:S04]  /*3ce0*/  STG.E desc[UR18][R16.64+0x38], R29 ;  /* 0x0000381d10007986 */ /* 0x0001e8000c101912 */
[----:B------:R0:W-:Y:S01]  /*3cf0*/  STG.E desc[UR18][R16.64+0x3c], R25 ;  /* 0x00003c1910007986 */ /* 0x0001e2000c101912 */
[----:B------:R-:W-:-:S13]  /*3d00*/  ISETP.NE.AND P0, PT, R0, UR13, PT ;  /* 0x0000000d00007c0c */ /* 0x000fda000bf05270 */
[----:B0-----:R-:W-:Y:S05]  /*3d10*/  @P0 BRA `(.L_x_112) ;  /* 0xfffffff800e40947 */ /* 0x001fea000383ffff */
[----:B------:R-:W-:-:S07]  /*3d20*/  MOV R19, UR13 ;  /* 0x0000000d00137c02 */ /* 0x000fce0008000f00 */
.L_x_111:
[----:B------:R-:W-:-:S09]  /*3d30*/  UISETP.NE.AND UP0, UPT, UR30, URZ, UPT ;  /* 0x000000ff1e00728c */ /* 0x000fd2000bf05270 */
[----:B------:R-:W-:Y:S05]  /*3d40*/  BRA.U !UP0, `(.L_x_101) ;  /* 0x00000005086c7547 */ /* 0x000fea000b800000 */
[----:B------:R-:W-:Y:S01]  /*3d50*/  ISETP.GE.U32.AND P0, PT, R7, 0x7, PT ;  /* 0x000000070700780c */ /* 0x000fe20003f06070 */
[----:B------:R-:W-:-:S12]  /*3d60*/  UISETP.NE.AND UP0, UPT, UR29, URZ, UPT ;  /* 0x000000ff1d00728c */ /* 0x000fd8000bf05270 */
[----:B------:R-:W-:Y:S05]  /*3d70*/  @!P0 BRA `(.L_x_113) ;  /* 0x0000000000948947 */ /* 0x000fea0003800000 */
[----:B------:R-:W0:Y:S01]  /*3d80*/  LDC.64 R16, c[0x0][0x3b8] ;  /* 0x0000ee00ff107b82 */ /* 0x000e220000000a00 */
        /* <DEDUP_REMOVED lines=11> */
[----:B------:R-:W-:-:S03]  /*3e40*/  IADD3 R19, PT, PT, R19, 0x8, RZ ;  /* 0x0000000813137810 */ /* 0x000fc60007ffe0ff */
[-CC-:B--2---:R-:W-:Y:S01]  /*3e50*/  FFMA R18, R18, R10.reuse, R0.reuse ;  /* 0x0000000a12127223 */ /* 0x184fe20000000000 */
[----:B---3--:R-:W-:-:S03]  /*3e60*/  FFMA R20, R20, R10, R0 ;  /* 0x0000000a14147223 */ /* 0x008fc60000000000 */
[----:B------:R-:W-:Y:S01]  /*3e70*/  FMUL R18, R18, R14 ;  /* 0x0000000e12127220 */ /* 0x000fe20000400000 */
[----:B----4-:R-:W-:Y:S01]  /*3e80*/  FFMA R22, R22, R10, R0 ;  /* 0x0000000a16167223 */ /* 0x010fe20000000000 */
[----:B------:R-:W-:-:S03]  /*3e90*/  FMUL R20, R20, R14 ;  /* 0x0000000e14147220 */ /* 0x000fc60000400000 */
[----:B------:R0:W-:Y:S01]  /*3ea0*/  STG.E desc[UR18][R16.64], R18 ;  /* 0x0000001210007986 */ /* 0x0001e2000c101912 */
[--C-:B-----5:R-:W-:Y:S01]  /*3eb0*/  FFMA R21, R21, R10, R0.reuse ;  /* 0x0000000a15157223 */ /* 0x120fe20000000000 */
[----:B------:R-:W-:Y:S02]  /*3ec0*/  FMUL R22, R22, R14 ;  /* 0x0000000e16167220 */ /* 0x000fe40000400000 */
[----:B------:R0:W-:Y:S01]  /*3ed0*/  STG.E desc[UR18][R16.64+0x4], R20 ;  /* 0x0000041410007986 */ /* 0x0001e2000c101912 */
[--C-:B------:R-:W-:Y:S01]  /*3ee0*/  FFMA R23, R23, R10, R0.reuse ;  /* 0x0000000a17177223 */ /* 0x100fe20000000000 */
[----:B------:R-:W-:Y:S02]  /*3ef0*/  FMUL R21, R21, R14 ;  /* 0x0000000e15157220 */ /* 0x000fe40000400000 */
[----:B------:R0:W-:Y:S01]  /*3f00*/  STG.E desc[UR18][R16.64+0x8], R22 ;  /* 0x0000081610007986 */ /* 0x0001e2000c101912 */
[----:B------:R-:W-:Y:S01]  /*3f10*/  FFMA R25, R25, R10, R0 ;  /* 0x0000000a19197223 */ /* 0x000fe20000000000 */
[----:B------:R-:W-:-:S02]  /*3f20*/  FMUL R23, R23, R14 ;  /* 0x0000000e17177220 */ /* 0x000fc40000400000 */
[----:B------:R0:W-:Y:S01]  /*3f30*/  STG.E desc[UR18][R16.64+0xc], R21 ;  /* 0x00000c1510007986 */ /* 0x0001e2000c101912 */
[--C-:B------:R-:W-:Y:S01]  /*3f40*/  FFMA R27, R27, R10, R0.reuse ;  /* 0x0000000a1b1b7223 */ /* 0x100fe20000000000 */
[----:B------:R-:W-:Y:S02]  /*3f50*/  FMUL R25, R25, R14 ;  /* 0x0000000e19197220 */ /* 0x000fe40000400000 */
[----:B------:R0:W-:Y:S01]  /*3f60*/  STG.E desc[UR18][R16.64+0x10], R23 ;  /* 0x0000101710007986 */ /* 0x0001e2000c101912 */
[----:B------:R-:W-:Y:S01]  /*3f70*/  FFMA R29, R29, R10, R0 ;  /* 0x0000000a1d1d7223 */ /* 0x000fe20000000000 */
[-C--:B------:R-:W-:Y:S02]  /*3f80*/  FMUL R27, R27, R14.reuse ;  /* 0x0000000e1b1b7220 */ /* 0x080fe40000400000 */
[----:B------:R0:W-:Y:S01]  /*3f90*/  STG.E desc[UR18][R16.64+0x14], R25 ;  /* 0x0000141910007986 */ /* 0x0001e2000c101912 */
[----:B------:R-:W-:-:S03]  /*3fa0*/  FMUL R29, R29, R14 ;  /* 0x0000000e1d1d7220 */ /* 0x000fc60000400000 */
[----:B------:R0:W-:Y:S04]  /*3fb0*/  STG.E desc[UR18][R16.64+0x18], R27 ;  /* 0x0000181b10007986 */ /* 0x0001e8000c101912 */
[----:B------:R0:W-:Y:S02]  /*3fc0*/  STG.E desc[UR18][R16.64+0x1c], R29 ;  /* 0x00001c1d10007986 */ /* 0x0001e4000c101912 */
.L_x_113:
[----:B------:R-:W-:Y:S05]  /*3fd0*/  BRA.U !UP0, `(.L_x_101) ;  /* 0x0000000108c87547 */ /* 0x000fea000b800000 */
[----:B------:R-:W-:Y:S01]  /*3fe0*/  ISETP.GE.U32.AND P0, PT, R8, 0x3, PT ;  /* 0x000000030800780c */ /* 0x000fe20003f06070 */
[----:B------:R-:W-:-:S12]  /*3ff0*/  UISETP.NE.AND UP0, UPT, UR27, URZ, UPT ;  /* 0x000000ff1b00728c */ /* 0x000fd8000bf05270 */
[----:B------:R-:W-:Y:S05]  /*4000*/  @!P0 BRA `(.L_x_114) ;  /* 0x0000000000608947 */ /* 0x000fea0003800000 */
[----:B0-----:R-:W0:Y:S01]  /*4010*/  LDC.64 R16, c[0x0][0x3b8] ;  /* 0x0000ee00ff107b82 */ /* 0x001e220000000a00 */
[----:B------:R-:W-:-:S05]  /*4020*/  IADD3 R21, PT, PT, R12, R19, RZ ;  /* 0x000000130c157210 */ /* 0x000fca0007ffe0ff */
[----:B0-----:R-:W-:-:S05]  /*4030*/  IMAD.WIDE R16, R21, 0x4, R16 ;  /* 0x0000000415107825 */ /* 0x001fca00078e0210 */
[----:B------:R-:W2:Y:S04]  /*4040*/  LDG.E R21, desc[UR18][R16.64] ;  /* 0x0000001210157981 */ /* 0x000ea8000c1e1900 */
[----:B------:R-:W3:Y:S04]  /*4050*/  LDG.E R23, desc[UR18][R16.64+0x4] ;  /* 0x0000041210177981 */ /* 0x000ee8000c1e1900 */
[----:B------:R-:W4:Y:S04]  /*4060*/  LDG.E R25, desc[UR18][R16.64+0x8] ;  /* 0x0000081210197981 */ /* 0x000f28000c1e1900 */
[----:B------:R-:W5:Y:S01]  /*4070*/  LDG.E R27, desc[UR18][R16.64+0xc] ;  /* 0x00000c12101b7981 */ /* 0x000f62000c1e1900 */
[----:B------:R-:W-:Y:S01]  /*4080*/  IADD3 R19, PT, PT, R19, 0x4, RZ ;  /* 0x0000000413137810 */ /* 0x000fe20007ffe0ff */
[-C--:B--2---:R-:W-:Y:S01]  /*4090*/  FMUL R0, R21, R10.reuse ;  /* 0x0000000a15007220 */ /* 0x084fe20000400000 */
[----:B---3--:R-:W-:-:S03]  /*40a0*/  FMUL R18, R23, R10 ;  /* 0x0000000a17127220 */ /* 0x008fc60000400000 */
[-C--:B------:R-:W-:Y:S01]  /*40b0*/  FFMA R21, RZ, R13.reuse, R0 ;  /* 0x0000000dff157223 */ /* 0x080fe20000000000 */
[----:B----4-:R-:W-:Y:S01]  /*40c0*/  FMUL R20, R25, R10 ;  /* 0x0000000a19147220 */ /* 0x010fe20000400000 */
[-C--:B------:R-:W-:Y:S02]  /*40d0*/  FFMA R23, RZ, R13.reuse, R18 ;  /* 0x0000000dff177223 */ /* 0x080fe40000000012 */
[----:B------:R-:W-:Y:S01]  /*40e0*/  FMUL R21, R21, R14 ;  /* 0x0000000e15157220 */ /* 0x000fe20000400000 */
        /* <DEDUP_REMOVED lines=10> */
.L_x_114:
[----:B------:R-:W-:Y:S05]  /*4190*/  BRA.U !UP0, `(.L_x_101) ;  /* 0x0000000108587547 */ /* 0x000fea000b800000 */
[----:B01----:R-:W0:Y:S01]  /*41a0*/  LDC.64 R16, c[0x0][0x3b8] ;  /* 0x0000ee00ff107b82 */ /* 0x003e220000000a00 */
[----:B------:R-:W-:-:S04]  /*41b0*/  IMAD.IADD R19, R12, 0x1, R19 ;  /* 0x000000010c137824 */ /* 0x000fc800078e0213 */
[----:B0-----:R-:W-:-:S05]  /*41c0*/  IMAD.WIDE R16, R19, 0x4, R16 ;  /* 0x0000000413107825 */ /* 0x001fca00078e0210 */
[----:B------:R-:W2:Y:S01]  /*41d0*/  LDG.E R19, desc[UR18][R16.64] ;  /* 0x0000001210137981 */ /* 0x000ea2000c1e1900 */
[----:B------:R-:W-:Y:S01]  /*41e0*/  FMUL R0, RZ, R13 ;  /* 0x0000000dff007220 */ /* 0x000fe20000400000 */
[----:B------:R-:W-:-:S04]  /*41f0*/  MOV R12, UR27 ;  /* 0x0000001b000c7c02 */ /* 0x000fc80008000f00 */
[----:B------:R-:W-:Y:S01]  /*4200*/  ISETP.NE.AND P0, PT, R12, 0x1, PT ;  /* 0x000000010c00780c */ /* 0x000fe20003f05270 */
[----:B--2---:R-:W-:-:S04]  /*4210*/  FFMA R19, R19, R10, R0 ;  /* 0x0000000a13137223 */ /* 0x004fc80000000000 */
[----:B------:R-:W-:-:S05]  /*4220*/  FMUL R19, R19, R14 ;  /* 0x0000000e13137220 */ /* 0x000fca0000400000 */
[----:B------:R2:W-:Y:S03]  /*4230*/  STG.E desc[UR18][R16.64], R19 ;  /* 0x0000001310007986 */ /* 0x0005e6000c101912 */
[----:B------:R-:W-:Y:S05]  /*4240*/  @!P0 BRA `(.L_x_101) ;  /* 0x00000000002c8947 */ /* 0x000fea0003800000 */
[----:B------:R-:W3:Y:S01]  /*4250*/  LDG.E R13, desc[UR18][R16.64+0x4] ;  /* 0x00000412100d7981 */ /* 0x000ee2000c1e1900 */
[----:B------:R-:W-:-:S04]  /*4260*/  MOV R12, UR27 ;  /* 0x0000001b000c7c02 */ /* 0x000fc80008000f00 */
[----:B------:R-:W-:Y:S01]  /*4270*/  ISETP.NE.AND P0, PT, R12, 0x2, PT ;  /* 0x000000020c00780c */ /* 0x000fe20003f05270 */
[----:B---3--:R-:W-:-:S04]  /*4280*/  FFMA R13, R13, R10, R0 ;  /* 0x0000000a0d0d7223 */ /* 0x008fc80000000000 */
[----:B------:R-:W-:-:S05]  /*4290*/  FMUL R13, R13, R14 ;  /* 0x0000000e0d0d7220 */ /* 0x000fca0000400000 */
[----:B------:R3:W-:Y:S03]  /*42a0*/  STG.E desc[UR18][R16.64+0x4], R13 ;  /* 0x0000040d10007986 */ /* 0x0007e6000c101912 */
[----:B------:R-:W-:Y:S05]  /*42b0*/  @!P0 BRA `(.L_x_101) ;  /* 0x0000000000108947 */ /* 0x000fea0003800000 */
[----:B---3--:R-:W3:Y:S02]  /*42c0*/  LDG.E R13, desc[UR18][R16.64+0x8] ;  /* 0x00000812100d7981 */ /* 0x008ee4000c1e1900 */
[----:B---3--:R-:W-:-:S04]  /*42d0*/  FFMA R13, R13, R10, R0 ;  /* 0x0000000a0d0d7223 */ /* 0x008fc80000000000 */
[----:B------:R-:W-:-:S05]  /*42e0*/  FMUL R13, R13, R14 ;  /* 0x0000000e0d0d7220 */ /* 0x000fca0000400000 */
[----:B------:R4:W-:Y:S02]  /*42f0*/  STG.E desc[UR18][R16.64+0x8], R13 ;  /* 0x0000080d10007986 */ /* 0x0009e4000c101912 */
.L_x_101:
[----:B------:R-:W5:Y:S01]  /*4300*/  LDCU UR8, c[0x0][0x3ac] ;  /* 0x00007580ff0877ac */ /* 0x000f620008000800 */
[----:B------:R0:W-:Y:S01]  /*4310*/  STG.E desc[UR18][R4.64], R11 ;  /* 0x0000000b04007986 */ /* 0x0001e2000c101912 */
[----:B------:R-:W-:-:S03]  /*4320*/  IADD3 R9, PT, PT, R9, 0x1, RZ ;  /* 0x0000000109097810 */ /* 0x000fc60007ffe0ff */
[----:B------:R0:W-:Y:S01]  /*4330*/  STG.E desc[UR18][R2.64], R15 ;  /* 0x0000000f02007986 */ /* 0x0001e2000c101912 */
[----:B-----5:R-:W-:-:S13]  /*4340*/  ISETP.NE.AND P0, PT, R9, UR8, PT ;  /* 0x0000000809007c0c */ /* 0x020fda000bf05270 */
[----:B0-----:R-:W-:Y:S05]  /*4350*/  @P0 BRA `(.L_x_115) ;  /* 0xffffffdc008c0947 */ /* 0x001fea000383ffff */
.L_x_91:
[----:B------:R-:W5:Y:S01]  /*4360*/  LDCU UR8, c[0x0][0x3b4] ;  /* 0x00007680ff0877ac */ /* 0x000f620008000800 */
[----:B------:R-:W-:-:S04]  /*4370*/  UIADD3 UR7, UPT, UPT, UR7, 0x1, URZ ;  /* 0x0000000107077890 */ /* 0x000fc8000fffe0ff */
[----:B-----5:R-:W-:-:S09]  /*4380*/  UISETP.NE.AND UP0, UPT, UR7, UR8, UPT ;  /* 0x000000080700728c */ /* 0x020fd2000bf05270 */
[----:B------:R-:W-:Y:S05]  /*4390*/  BRA.U UP0, `(.L_x_116) ;  /* 0xffffffc9009c7547 */ /* 0x000fea000b83ffff */
[----:B------:R-:W5:Y:S01]  /*43a0*/  LDCU UR7, c[0x0][0x3b0] ;  /* 0x00007600ff0777ac */ /* 0x000f620008000800 */
[----:B--2-4-:R-:W-:-:S04]  /*43b0*/  MOV R0, UR6 ;  /* 0x0000000600007c02 */ /* 0x014fc80008000f00 */
[----:B------:R-:W-:-:S04]  /*43c0*/  IADD3 R0, PT, PT, R0, 0x1, RZ ;  /* 0x0000000100007810 */ /* 0x000fc80007ffe0ff */
[C---:B------:R-:W-:Y:S02]  /*43d0*/  R2UR UR6, R0.reuse ;  /* 0x00000000000672ca */ /* 0x040fe400000e0000 */
[----:B-----5:R-:W-:-:S13]  /*43e0*/  ISETP.NE.AND P0, PT, R0, UR7, PT ;  /* 0x0000000700007c0c */ /* 0x020fda000bf05270 */
[----:B------:R-:W-:Y:S05]  /*43f0*/  @P0 BRA `(.L_x_117) ;  /* 0xffffffc000540947 */ /* 0x000fea000383ffff */
[----:B------:R-:W-:Y:S05]  /*4400*/  BRA.U UP3, `(.L_x_118) ;  /* 0xffffffc103307547 */ /* 0x000fea000b83ffff */
[----:B------:R-:W2:Y:S01]  /*4410*/  LDC R0, c[0x0][0x380] ;  /* 0x0000e000ff007b82 */ /* 0x000ea20000000800 */
[----:B------:R-:W-:-:S06]  /*4420*/  UIADD3 UR6, UPT, UPT, UR4, 0x1, URZ ;  /* 0x0000000104067890 */ /* 0x000fcc000fffe0ff */
[----:B--2---:R-:W-:-:S13]  /*4430*/  ISETP.NE.AND P0, PT, R0, UR6, PT ;  /* 0x0000000600007c0c */ /* 0x004fda000bf05270 */
[----:B------:R-:W-:Y:S05]  /*4440*/  @!P0 EXIT ;  /* 0x000000000000894d */ /* 0x000fea0003800000 */
[----:B------:R-:W-:Y:S01]  /*4450*/  UMOV UR4, UR6 ;  /* 0x0000000600047c82 */ /* 0x000fe20008000000 */
[----:B------:R-:W-:Y:S05]  /*4460*/  BRA `(.L_x_119) ;  /* 0xffffffc000147947 */ /* 0x000fea000383ffff */
.L_x_63:
[----:B------:R-:W-:-:S04]  /*4470*/  UISETP.LT.AND UP0, UPT, UR13, UR5, UPT ;  /* 0x000000050d00728c */ /* 0x000fc8000bf01270 */
[----:B------:R-:W-:-:S06]  /*4480*/  USEL UR4, UR13, UR5, UP0 ;  /* 0x000000050d047287 */ /* 0x000fcc0008000000 */
[----:B------:R-:W-:-:S04]  /*4490*/  MOV R0, UR4 ;  /* 0x0000000400007c02 */ /* 0x000fc80008000f00 */
[----:B------:R-:W-:-:S13]  /*44a0*/  ISETP.GE.AND P0, PT, R0, 0x1, PT ;  /* 0x000000010000780c */ /* 0x000fda0003f06270 */
[----:B------:R-:W-:Y:S05]  /*44b0*/  @!P0 EXIT ;  /* 0x000000000000894d */ /* 0x000fea0003800000 */
[----:B------:R-:W0:Y:S01]  /*44c0*/  LDC R10, c[0x0][0x388] ;  /* 0x0000e200ff0a7b82 */ /* 0x000e220000000800 */
[----:B------:R-:W-:Y:S02]  /*44d0*/  ULOP3.LUT UR4, UR13, 0x7, URZ, 0xc0, !UPT ;  /* 0x000000070d047892 */ /* 0x000fe4000f8ec0ff */
[----:B------:R-:W-:Y:S02]  /*44e0*/  ULOP3.LUT UR5, UR13, 0x3, URZ, 0xc0, !UPT ;  /* 0x000000030d057892 */ /* 0x000fe4000f8ec0ff */
[----:B------:R-:W-:Y:S02]  /*44f0*/  ULOP3.LUT UR6, UR13, 0x7ffffff8, URZ, 0xc0, !UPT ;  /* 0x7ffffff80d067892 */ /* 0x000fe4000f8ec0ff */
[----:B------:R-:W-:-:S05]  /*4500*/  IMAD.U32 R0, RZ, RZ, UR4 ;  /* 0x00000004ff007e24 */ /* 0x000fca000f8e00ff */
[----:B------:R-:W-:-:S04]  /*4510*/  IADD3 R0, PT, PT, R0, -0x1, RZ ;  /* 0xffffffff00007810 */ /* 0x000fc80007ffe0ff */
[----:B------:R-:W-:Y:S01]  /*4520*/  ISETP.GE.U32.AND P0, PT, R0, 0x3, PT ;  /* 0x000000030000780c */ /* 0x000fe20003f06070 */
[----:B------:R-:W-:Y:S02]  /*4530*/  HFMA2 R0, -RZ, RZ, 0, 0 ;  /* 0x00000000ff007431 */ /* 0x000fe400000001ff */
[----:B0-----:R-:W-:-:S10]  /*4540*/  IMAD R10, R10, UR13, RZ ;  /* 0x0000000d0a0a7c24 */ /* 0x001fd4000f8e02ff */
.L_x_127:
[----:B0-----:R-:W0:Y:S01]  /*4550*/  LDCU UR7, c[0x0][0x380] ;  /* 0x00007000ff0777ac */ /* 0x001e220008000800 */
[----:B------:R-:W-:Y:S02]  /*4560*/  MOV R11, R0 ;  /* 0x00000000000b7202 */ /* 0x000fe40000000f00 */
[----:B------:R-:W-:Y:S02]  /*4570*/  IADD3 R0, PT, PT, R0, 0x1, RZ ;  /* 0x0000000100007810 */ /* 0x000fe40007ffe0ff */
[----:B------:R-:W-:Y:S02]  /*4580*/  MOV R12, RZ ;  /* 0x000000ff000c7202 */ /* 0x000fe40000000f00 */
[----:B01----:R-:W-:-:S13]  /*4590*/  ISETP.NE.AND P1, PT, R0, UR7, PT ;  /* 0x0000000700007c0c */ /* 0x003fda000bf25270 */
.L_x_126:
[----:B0-----:R-:W0:Y:S01]  /*45a0*/  LDC R5, c[0x0][0x384] ;  /* 0x0000e100ff057b82 */ /* 0x001e220000000800 */
[----:B------:R-:W-:Y:S02]  /*45b0*/  IMAD.MOV.U32 R13, RZ, RZ, RZ ;  /* 0x000000ffff0d7224 */ /* 0x000fe400078e00ff */
[----:B0-----:R-:W-:Y:S01]  /*45c0*/  IMAD R3, R11, R5, R12 ;  /* 0x000000050b037224 */ /* 0x001fe200078e020c */
[----:B------:R-:W-:-:S03]  /*45d0*/  IADD3 R12, PT, PT, R12, 0x1, RZ ;  /* 0x000000010c0c7810 */ /* 0x000fc60007ffe0ff */
[----:B------:R-:W-:Y:S01]  /*45e0*/  IMAD R14, R10, R3, RZ ;  /* 0x000000030a0e7224 */ /* 0x000fe200078e02ff */
[----:B-1----:R-:W-:-:S13]  /*45f0*/  ISETP.NE.AND P2, PT, R12, R5, PT ;  /* 0x000000050c00720c */ /* 0x002fda0003f45270 */
.L_x_125:
[----:B0-----:R-:W0:Y:S01]  /*4600*/  LDCU UR7, c[0x0][0x3b0] ;  /* 0x00007600ff0777ac */ /* 0x001e220008000800 */
[C---:B------:R-:W-:Y:S01]  /*4610*/  IMAD R15, R13.reuse, UR23, R14 ;  /* 0x000000170d0f7c24 */ /* 0x040fe2000f8e020e */
[----:B------:R-:W-:Y:S02]  /*4620*/  IADD3 R13, PT, PT, R13, 0x1, RZ ;  /* 0x000000010d0d7810 */ /* 0x000fe40007ffe0ff */
[----:B------:R-:W-:Y:S02]  /*4630*/  MOV R16, RZ ;  /* 0x000000ff00107202 */ /* 0x000fe40000000f00 */
[----:B01----:R-:W-:-:S13]  /*4640*/  ISETP.NE.AND P3, PT, R13, UR7, PT ;  /* 0x000000070d007c0c */ /* 0x003fda000bf65270 */
.L_x_124:
[----:B01----:R-:W0:Y:S01]  /*4650*/  LDC R17, c[0x0][0x38c] ;  /* 0x0000e300ff117b82 */ /* 0x003e220000000800 */
[----:B------:R-:W1:Y:S01]  /*4660*/  LDCU UR7, c[0x0][0x3a8] ;  /* 0x00007500ff0777ac */ /* 0x000e620008000800 */
[----:B------:R-:W-:Y:S01]  /*4670*/  MOV R2, UR25 ;  /* 0x0000001900027c02 */ /* 0x000fe20008000f00 */
[----:B------:R-:W-:Y:S01]  /*4680*/  HFMA2 R20, -RZ, RZ, 0, 0 ;  /* 0x00000000ff147431 */ /* 0x000fe200000001ff */
[----:B------:R-:W-:Y:S02]  /*4690*/  MOV R18, R16 ;  /* 0x0000001000127202 */ /* 0x000fe40000000f00 */
[----:B------:R-:W-:Y:S01]  /*46a0*/  ISETP.GE.U32.AND P5, PT, R2, 0x7, PT ;  /* 0x000000070200780c */ /* 0x000fe20003fa6070 */
[C---:B0-----:R-:W-:Y:S01]  /*46b0*/  IMAD R19, R16.reuse, R17, R15 ;  /* 0x0000001110137224 */ /* 0x041fe200078e020f */
[----:B------:R-:W-:-:S04]  /*46c0*/  IADD3 R16, PT, PT, R16, 0x1, RZ ;  /* 0x0000000110107810 */ /* 0x000fc80007ffe0ff */
[----:B-1----:R-:W-:-:S07]  /*46d0*/  ISETP.NE.AND P4, PT, R16, UR7, PT ;  /* 0x0000000710007c0c */ /* 0x002fce000bf85270 */
[----:B------:R-:W-:Y:S06]  /*46e0*/  @!P5 BRA `(.L_x_120) ;  /* 0x0000000000b4d947 */ /* 0x000fec0003800000 */
[----:B------:R-:W-:-:S07]  /*46f0*/  IMAD.MOV.U32 R6, RZ, RZ, RZ ;  /* 0x000000ffff067224 */ /* 0x000fce00078e00ff */
.L_x_121:
[----:B0-----:R-:W0:Y:S01]  /*4700*/  LDC.64 R2, c[0x0][0x398] ;  /* 0x0000e600ff027b82 */ /* 0x001e220000000a00 */
[----:B------:R-:W-:-:S07]  /*4710*/  IADD3 R7, PT, PT, R19, R6, RZ ;  /* 0x0000000613077210 */ /* 0x000fce0007ffe0ff */
[----:B------:R-:W1:Y:S01]  /*4720*/  LDC.64 R4, c[0x0][0x3a0] ;  /* 0x0000e800ff047b82 */ /* 0x000e620000000a00 */
[----:B0-----:R-:W-:-:S05]  /*4730*/  IMAD.WIDE R2, R7, 0x4, R2 ;  /* 0x0000000407027825 */ /* 0x001fca00078e0202 */
[----:B------:R-:W2:Y:S01]  /*4740*/  LDG.E R23, desc[UR18][R2.64] ;  /* 0x0000001202177981 */ /* 0x000ea2000c1e1900 */
[----:B-1----:R-:W-:-:S03]  /*4750*/  IMAD.WIDE R4, R7, 0x4, R4 ;  /* 0x0000000407047825 */ /* 0x002fc600078e0204 */
[----:B------:R-:W3:Y:S04]  /*4760*/  LDG.E R27, desc[UR18][R2.64+0x4] ;  /* 0x00000412021b7981 */ /* 0x000ee8000c1e1900 */
[----:B------:R-:W4:Y:S04]  /*4770*/  LDG.E R25, desc[UR18][R4.64] ;  /* 0x0000001204197981 */ /* 0x000f28000c1e1900 */
[----:B------:R-:W5:Y:S01]  /*4780*/  LDG.E R9, desc[UR18][R4.64+0x4] ;  /* 0x0000041204097981 */ /* 0x000f62000c1e1900 */
[----:B------:R-:W-:-:S03]  /*4790*/  IMAD R20, R18, R17, R6 ;  /* 0x0000001112147224 */ /* 0x000fc600078e0206 */
[----:B------:R-:W5:Y:S02]  /*47a0*/  LDG.E R8, desc[UR18][R2.64+0x8] ;  /* 0x0000081202087981 */ /* 0x000f64000c1e1900 */
[C---:B------:R-:W-:Y:S02]  /*47b0*/  LEA R7, R20.reuse, UR11, 0x2 ;  /* 0x0000000b14077c11 */ /* 0x040fe4000f8e10ff */
[----:B------:R-:W-:Y:S01]  /*47c0*/  LEA R20, R20, UR24, 0x2 ;  /* 0x0000001814147c11 */ /* 0x000fe2000f8e10ff */
[----:B------:R-:W5:Y:S04]  /*47d0*/  LDG.E R29, desc[UR18][R4.64+0x8] ;  /* 0x00000812041d7981 */ /* 0x000f68000c1e1900 */
[----:B------:R-:W5:Y:S04]  /*47e0*/  LDG.E R24, desc[UR18][R2.64+0xc] ;  /* 0x00000c1202187981 */ /* 0x000f68000c1e1900 */
[----:B------:R-:W5:Y:S04]  /*47f0*/  LDG.E R28, desc[UR18][R2.64+0x10] ;  /* 0x00001012021c7981 */ /* 0x000f68000c1e1900 */
[----:B------:R-:W5:Y:S04]  /*4800*/  LDG.E R26, desc[UR18][R2.64+0x14] ;  /* 0x00001412021a7981 */ /* 0x000f68000c1e1900 */
[----:B------:R-:W5:Y:S04]  /*4810*/  LDG.E R22, desc[UR18][R2.64+0x18] ;  /* 0x0000181202167981 */ /* 0x000f68000c1e1900 */
[----:B------:R-:W5:Y:S04]  /*4820*/  LDG.E R21, desc[UR18][R2.64+0x1c] ;  /* 0x00001c1202157981 */ /* 0x000f68000c1e1900 */
[----:B------:R-:W5:Y:S04]  /*4830*/  LDG.E R3, desc[UR18][R4.64+0x1c] ;  /* 0x00001c1204037981 */ /* 0x000f68000c1e1900 */
[----:B--2---:R0:W-:Y:S04]  /*4840*/  STS [R7], R23 ;  /* 0x0000001707007388 */ /* 0x0041e80000000800 */
[----:B----4-:R1:W-:Y:S04]  /*4850*/  STS [R20], R25 ;  /* 0x0000001914007388 */ /* 0x0103e80000000800 */
[----:B---3--:R2:W-:Y:S04]  /*4860*/  STS [R7+0x4], R27 ;  /* 0x0000041b07007388 */ /* 0x0085e80000000800 */
[----:B0-----:R-:W3:Y:S04]  /*4870*/  LDG.E R23, desc[UR18][R4.64+0xc] ;  /* 0x00000c1204177981 */ /* 0x001ee8000c1e1900 */
[----:B-----5:R0:W-:Y:S04]  /*4880*/  STS [R20+0x4], R9 ;  /* 0x0000040914007388 */ /* 0x0201e80000000800 */
[----:B-1----:R-:W4:Y:S04]  /*4890*/  LDG.E R25, desc[UR18][R4.64+0x14] ;  /* 0x0000141204197981 */ /* 0x002f28000c1e1900 */
[----:B--2---:R-:W2:Y:S04]  /*48a0*/  LDG.E R27, desc[UR18][R4.64+0x18] ;  /* 0x00001812041b7981 */ /* 0x004ea8000c1e1900 */
[----:B0-----:R-:W5:Y:S04]  /*48b0*/  LDG.E R9, desc[UR18][R4.64+0x10] ;  /* 0x0000101204097981 */ /* 0x001f68000c1e1900 */
[----:B------:R0:W-:Y:S04]  /*48c0*/  STS [R7+0x8], R8 ;  /* 0x0000080807007388 */ /* 0x0001e80000000800 */
[----:B------:R0:W-:Y:S04]  /*48d0*/  STS [R20+0x8], R29 ;  /* 0x0000081d14007388 */ /* 0x0001e80000000800 */
[----:B------:R0:W-:Y:S01]  /*48e0*/  STS [R7+0xc], R24 ;  /* 0x00000c1807007388 */ /* 0x0001e20000000800 */
[----:B------:R-:W-:-:S04]  /*48f0*/  IADD3 R6, PT, PT, R6, 0x8, RZ ;  /* 0x0000000806067810 */ /* 0x000fc80007ffe0ff */
[----:B------:R-:W-:Y:S01]  /*4900*/  ISETP.NE.AND P5, PT, R6, UR6, PT ;  /* 0x0000000606007c0c */ /* 0x000fe2000bfa5270 */
[----:B---3--:R0:W-:Y:S04]  /*4910*/  STS [R20+0xc], R23 ;  /* 0x00000c1714007388 */ /* 0x0081e80000000800 */
[----:B------:R0:W-:Y:S04]  /*4920*/  STS [R7+0x10], R28 ;  /* 0x0000101c07007388 */ /* 0x0001e80000000800 */
[----:B-----5:R0:W-:Y:S04]  /*4930*/  STS [R20+0x10], R9 ;  /* 0x0000100914007388 */ /* 0x0201e80000000800 */
[----:B------:R0:W-:Y:S04]  /*4940*/  STS [R7+0x14], R26 ;  /* 0x0000141a07007388 */ /* 0x0001e80000000800 */
[----:B----4-:R0:W-:Y:S04]  /*4950*/  STS [R20+0x14], R25 ;  /* 0x0000141914007388 */ /* 0x0101e80000000800 */
[----:B------:R0:W-:Y:S04]  /*4960*/  STS [R7+0x18], R22 ;  /* 0x0000181607007388 */ /* 0x0001e80000000800 */
[----:B--2---:R0:W-:Y:S04]  /*4970*/  STS [R20+0x18], R27 ;  /* 0x0000181b14007388 */ /* 0x0041e80000000800 */
[----:B------:R0:W-:Y:S04]  /*4980*/  STS [R7+0x1c], R21 ;  /* 0x00001c1507007388 */ /* 0x0001e80000000800 */
[----:B------:R0:W-:Y:S01]  /*4990*/  STS [R20+0x1c], R3 ;  /* 0x00001c0314007388 */ /* 0x0001e20000000800 */
[----:B------:R-:W-:Y:S05]  /*49a0*/  @P5 BRA `(.L_x_121) ;  /* 0xfffffffc00545947 */ /* 0x000fea000383ffff */
[----:B0-----:R-:W-:-:S07]  /*49b0*/  MOV R20, UR6 ;  /* 0x0000000600147c02 */ /* 0x001fce0008000f00 */
.L_x_120:
[----:B------:R-:W-:-:S09]  /*49c0*/  UISETP.NE.AND UP0, UPT, UR4, URZ, UPT ;  /* 0x000000ff0400728c */ /* 0x000fd2000bf05270 */
[----:B------:R-:W-:Y:S05]  /*49d0*/  BRA.U !UP0, `(.L_x_122) ;  /* 0x0000000108f07547 */ /* 0x000fea000b800000 */
[----:B------:R-:W-:Y:S01]  /*49e0*/  UISETP.NE.AND UP0, UPT, UR5, URZ, UPT ;  /* 0x000000ff0500728c */ /* 0x000fe2000bf05270 */
[----:B------:R-:W-:Y:S10]  /*49f0*/  @!P0 BRA `(.L_x_123) ;  /* 0x0000000000648947 */ /* 0x000ff40003800000 */
[----:B------:R-:W0:Y:S01]  /*4a00*/  LDC.64 R4, c[0x0][0x398] ;  /* 0x0000e600ff047b82 */ /* 0x000e220000000a00 */
[----:B------:R-:W-:-:S07]  /*4a10*/  IADD3 R7, PT, PT, R19, R20, RZ ;  /* 0x0000001413077210 */ /* 0x000fce0007ffe0ff */
        /* <DEDUP_REMOVED lines=11> */
[----:B------:R-:W-:-:S05]  /*4ad0*/  IMAD R7, R18, R17, R20 ;  /* 0x0000001112077224 */ /* 0x000fca00078e0214 */
        /* <DEDUP_REMOVED lines=11> */
.L_x_123:
[----:B------:R-:W-:Y:S05]  /*4b90*/  BRA.U !UP0, `(.L_x_122) ;  /* 0x0000000108807547 */ /* 0x000fea000b800000 */
[----:B------:R-:W-:Y:S02]  /*4ba0*/  MOV R2, UR5 ;  /* 0x0000000500027c02 */ /* 0x000fe40008000f00 */
[----:B------:R-:W-:Y:S02]  /*4bb0*/  LOP3.LUT P5, RZ, R17, 0x1, RZ, 0xc0, !PT ;  /* 0x0000000111ff7812 */ /* 0x000fe400078ac0ff */
[----:B------:R-:W-:-:S11]  /*4bc0*/  ISETP.NE.AND P6, PT, R2, 0x1, PT ;  /* 0x000000010200780c */ /* 0x000fd60003fc5270 */
[----:B0-----:R-:W0:Y:S02]  /*4bd0*/  @P5 LDC.64 R6, c[0x0][0x398] ;  /* 0x0000e600ff065b82 */ /* 0x001e240000000a00 */
[--C-:B------:R-:W-:Y:S02]  /*4be0*/  @P6 IMAD.IADD R25, R19, 0x1, R20.reuse ;  /* 0x0000000113196824 */ /* 0x100fe400078e0214 */
[----:B------:R-:W-:Y:S01]  /*4bf0*/  @P6 IMAD R21, R18, R17, R20 ;  /* 0x0000001112156224 */ /* 0x000fe200078e0214 */
[----:B------:R-:W-:-:S03]  /*4c00*/  @P6 IADD3 R20, PT, PT, R20, 0x2, RZ ;  /* 0x0000000214146810 */ /* 0x000fc60007ffe0ff */
[----:B------:R-:W1:Y:S01]  /*4c10*/  @P6 LDC.64 R4, c[0x0][0x398] ;  /* 0x0000e600ff046b82 */ /* 0x000e620000000a00 */
[----:B------:R-:W-:-:S07]  /*4c20*/  @P5 IADD3 R23, PT, PT, R19, R20, RZ ;  /* 0x0000001413175210 */ /* 0x000fce0007ffe0ff */
        /* <DEDUP_REMOVED lines=23> */
.L_x_122:
[----:B------:R-:W-:Y:S05]  /*4da0*/  @P4 BRA `(.L_x_124) ;  /* 0xfffffff800284947 */ /* 0x000fea000383ffff */
[----:B------:R-:W-:Y:S05]  /*4db0*/  @P3 BRA `(.L_x_125) ;  /* 0xfffffff800103947 */ /* 0x000fea000383ffff */
[----:B------:R-:W-:Y:S05]  /*4dc0*/  @P2 BRA `(.L_x_126) ;  /* 0xfffffff400f42947 */ /* 0x000fea000383ffff */
[----:B------:R-:W-:Y:S05]  /*4dd0*/  @P1 BRA `(.L_x_127) ;  /* 0xfffffff400dc1947 */ /* 0x000fea000383ffff */
[----:B------:R-:W-:Y:S05]  /*4de0*/  EXIT ;  /* 0x000000000000794d */ /* 0x000fea0003800000 */
        .weak           $__internal_2_$__cuda_sm20_rcp_rn_f32_slowpath
        .type           $__internal_2_$__cuda_sm20_rcp_rn_f32_slowpath,@function
        .size           $__internal_2_$__cuda_sm20_rcp_rn_f32_slowpath,($__internal_3_$__cuda_sm20_sqrt_rn_f32_slowpath - $__internal_2_$__cuda_sm20_rcp_rn_f32_slowpath)
$__internal_2_$__cuda_sm20_rcp_rn_f32_slowpath:
[----:B------:R-:W-:-:S04]  /*4df0*/  SHF.L.U32 R16, R0, 0x1, RZ ;  /* 0x0000000100107819 */ /* 0x000fc800000006ff */
[----:B------:R-:W-:-:S04]  /*4e00*/  SHF.R.U32.HI R16, RZ, 0x18, R16 ;  /* 0x00000018ff107819 */ /* 0x000fc80000011610 */
[----:B------:R-:W-:-:S13]  /*4e10*/  ISETP.NE.U32.AND P0, PT, R16, RZ, PT ;  /* 0x000000ff1000720c */ /* 0x000fda0003f05070 */
[----:B------:R-:W-:Y:S05]  /*4e20*/  @P0 BRA `(.L_x_128) ;  /* 0x00000000002c0947 */ /* 0x000fea0003800000 */
[----:B------:R-:W-:-:S04]  /*4e30*/  SHF.L.U32 R16, R0, 0x1, RZ ;  /* 0x0000000100107819 */ /* 0x000fc800000006ff */
[----:B------:R-:W-:-:S13]  /*4e40*/  ISETP.NE.AND P0, PT, R16, RZ, PT ;  /* 0x000000ff1000720c */ /* 0x000fda0003f05270 */
[----:B------:R0:W1:Y:S01]  /*4e50*/  @!P0 MUFU.RCP R16, R0 ;  /* 0x0000000000108308 */ /* 0x0000620000001000 */
[----:B------:R-:W-:Y:S05]  /*4e60*/  @!P0 BRA `(.L_x_129) ;  /* 0x0000000000a48947 */ /* 0x000fea0003800000 */
[----:B------:R-:W-:-:S04]  /*4e70*/  FFMA R17, R0, 1.84467440737095516160e+19, RZ ;  /* 0x5f80000000117823 */ /* 0x000fc800000000ff */
[----:B0-----:R-:W1:Y:S02]  /*4e80*/  MUFU.RCP R0, R17 ;  /* 0x0000001100007308 */ /* 0x001e640000001000 */
[----:B-1----:R-:W-:-:S04]  /*4e90*/  FFMA R16, R17, R0, -1 ;  /* 0xbf80000011107423 */ /* 0x002fc80000000000 */
[----:B------:R-:W-:-:S04]  /*4ea0*/  FADD.FTZ R19, -R16, -RZ ;  /* 0x800000ff10137221 */ /* 0x000fc80000010100 */
[----:B------:R-:W-:-:S04]  /*4eb0*/  FFMA R0, R0, R19, R0 ;  /* 0x0000001300007223 */ /* 0x000fc80000000000 */
[----:B------:R-:W-:Y:S01]  /*4ec0*/  FFMA R16, R0, 1.84467440737095516160e+19, RZ ;  /* 0x5f80000000107823 */ /* 0x000fe200000000ff */
[----:B------:R-:W-:Y:S06]  /*4ed0*/  BRA `(.L_x_129) ;  /* 0x0000000000887947 */ /* 0x000fec0003800000 */
.L_x_128:
[----:B------:R-:W-:-:S04]  /*4ee0*/  IADD3 R17, PT, PT, R16, -0xfd, RZ ;  /* 0xffffff0310117810 */ /* 0x000fc80007ffe0ff */
[----:B------:R-:W-:-:S13]  /*4ef0*/  ISETP.GT.U32.AND P0, PT, R17, 0x1, PT ;  /* 0x000000011100780c */ /* 0x000fda0003f04070 */
[----:B------:R-:W-:Y:S05]  /*4f00*/  @P0 BRA `(.L_x_130) ;  /* 0x0000000000780947 */ /* 0x000fea0003800000 */
[----:B------:R-:W-:Y:S02]  /*4f10*/  LOP3.LUT R19, R0, 0x7fffff, RZ, 0xc0, !PT ;  /* 0x007fffff00137812 */ /* 0x000fe400078ec0ff */
[----:B------:R-:W-:Y:S02]  /*4f20*/  MOV R24, 0x3 ;  /* 0x0000000300187802 */ /* 0x000fe40000000f00 */
[----:B------:R-:W-:Y:S02]  /*4f30*/  LOP3.LUT R19, R19, 0x3f800000, RZ, 0xfc, !PT ;  /* 0x3f80000013137812 */ /* 0x000fe400078efcff */
[----:B------:R-:W-:Y:S02]  /*4f40*/  SHF.L.U32 R23, R24, R17, RZ ;  /* 0x0000001118177219 */ /* 0x000fe400000006ff */
[----:B------:R-:W0:Y:S02]  /*4f50*/  MUFU.RCP R20, R19 ;  /* 0x0000001300147308 */ /* 0x000e240000001000 */
        /* <DEDUP_REMOVED lines=8> */
[----:B------:R-:W-:-:S03]  /*4fe0*/  LOP3.LUT R22, R23, R20, RZ, 0xc0, !PT ;  /* 0x0000001417167212 */ /* 0x000fc600078ec0ff */
[----:B------:R-:W-:Y:S01]  /*4ff0*/  IMAD.MOV R21, RZ, RZ, -R21 ;  /* 0x000000ffff157224 */ /* 0x000fe200078e0a15 */
[----:B------:R-:W-:-:S04]  /*5000*/  SHF.R.U32.HI R22, RZ, R17, R22 ;  /* 0x00000011ff167219 */ /* 0x000fc80000011616 */
        /* <DEDUP_REMOVED lines=14> */
.L_x_130:
[----:B------:R2:W3:Y:S02]  /*50f0*/  MUFU.RCP R16, R0 ;  /* 0x0000000000107308 */ /* 0x0004e40000001000 */
.L_x_129:
[----:B0123--:R-:W-:Y:S01]  /*5100*/  MOV R0, R16 ;  /* 0x0000001000007202 */ /* 0x00ffe20000000f00 */
[----:B------:R-:W-:Y:S01]  /*5110*/  IMAD.MOV.U32 R17, RZ, RZ, 0x0 ;  /* 0x00000000ff117424 */ /* 0x000fe200078e00ff */
[----:B------:R-:W-:-:S04]  /*5120*/  MOV R16, R14 ;  /* 0x0000000e00107202 */ /* 0x000fc80000000f00 */
[----:B------:R-:W-:Y:S05]  /*5130*/  RET.REL.NODEC R16 `(_Z24serial_flash_attn_kerneliiiiPfS_S_iiiiS_S_S_) ;  /* 0xffffffac10b07950 */ /* 0x000fea0003c3ffff */
        .weak           $__internal_3_$__cuda_sm20_sqrt_rn_f32_slowpath
        .type           $__internal_3_$__cuda_sm20_sqrt_rn_f32_slowpath,@function
        .size           $__internal_3_$__cuda_sm20_sqrt_rn_f32_slowpath,(.L_x_136 - $__internal_3_$__cuda_sm20_sqrt_rn_f32_slowpath)
$__internal_3_$__cuda_sm20_sqrt_rn_f32_slowpath:
        /* <DEDUP_REMOVED lines=20> */
.L_x_131:
[----:B------:R-:W-:Y:S01]  /*5280*/  HFMA2 R3, -RZ, RZ, 0, 0 ;  /* 0x00000000ff037431 */ /* 0x000fe200000001ff */
[----:B------:R-:W-:Y:S02]  /*5290*/  MOV R0, R2 ;  /* 0x0000000200007202 */ /* 0x000fe40000000f00 */
[----:B------:R-:W-:-:S04]  /*52a0*/  MOV R2, R4 ;  /* 0x0000000400027202 */ /* 0x000fc80000000f00 */
[----:B------:R-:W-:Y:S05]  /*52b0*/  RET.REL.NODEC R2 `(_Z24serial_flash_attn_kerneliiiiPfS_S_iiiiS_S_S_) ;  /* 0xffffffac02507950 */ /* 0x000fea0003c3ffff */
.L_x_132:
        /* <DEDUP_REMOVED lines=12> */
.L_x_136:


//--------------------- .nv.shared._Z26parallel_flash_attn_kerneliiiiPfS_S_iiiiS_S_S_ --------------------------
	.section	.nv.shared._Z26parallel_flash_attn_kerneliiiiPfS_S_iiiiS_S_S_,"aw",@nobits
	.sectionflags	@""
	.align	16
	.zero		1024


//--------------------- .nv.shared.reserved.0     --------------------------
	.section	.nv.shared.reserved.0,"aw",@nobits
	.weak		__nv_reservedSMEM_offset_0_alias
	.size		__nv_reservedSMEM_offset_0_alias, 0, 64
	.other		__nv_reservedSMEM_offset_0_alias,@"STO_CUDA_RESERVED_SHARED STV_DEFAULT"
__nv_reservedSMEM_offset_0_alias:
	.zero		0
	.zero		64


//--------------------- .nv.shared._Z24serial_flash_attn_kerneliiiiPfS_S_iiiiS_S_S_ --------------------------
	.section	.nv.shared._Z24serial_flash_attn_kerneliiiiPfS_S_iiiiS_S_S_,"aw",@nobits
	.sectionflags	@""
	.align	16
	.zero		1024


//--------------------- .nv.constant0._Z26parallel_flash_attn_kerneliiiiPfS_S_iiiiS_S_S_ --------------------------
	.section	.nv.constant0._Z26parallel_flash_attn_kerneliiiiPfS_S_iiiiS_S_S_,"a",@progbits
	.sectionflags	@""
	.align	4
.nv.constant0._Z26parallel_flash_attn_kerneliiiiPfS_S_iiiiS_S_S_:
	.zero		976


//--------------------- .nv.constant0._Z24serial_flash_attn_kerneliiiiPfS_S_iiiiS_S_S_ --------------------------
	.section	.nv.constant0._Z24serial_flash_attn_kerneliiiiPfS_S_iiiiS_S_S_,"a",@progbits
	.sectionflags	@""
	.align	4
.nv.constant0._Z24serial_flash_attn_kerneliiiiPfS_S_iiiiS_S_S_:
	.zero		976


//--------------------- SYMBOLS --------------------------

	.type		.nv.reservedSmem.offset0,@object
	.size		.nv.reservedSmem.offset0,0x4
	.type		.nv.reservedSmem.cap,@object
	.size		.nv.reservedSmem.cap,0x4
